//
// Generated by NVIDIA NVVM Compiler
//
// Compiler Build ID: CL-36424714
// Cuda compilation tools, release 13.0, V13.0.88
// Based on NVVM 20.0.0
//

.version 9.0
.target sm_100
.address_size 64

	// .globl	eagle3_fuse_layers_f32
.extern .shared .align 16 .b8 smem[];

.visible .entry eagle3_fuse_layers_f32(
	.param .u64 .ptr .align 1 eagle3_fuse_layers_f32_param_0,
	.param .u64 .ptr .align 1 eagle3_fuse_layers_f32_param_1,
	.param .u64 .ptr .align 1 eagle3_fuse_layers_f32_param_2,
	.param .u32 eagle3_fuse_layers_f32_param_3,
	.param .u32 eagle3_fuse_layers_f32_param_4,
	.param .u32 eagle3_fuse_layers_f32_param_5,
	.param .u32 eagle3_fuse_layers_f32_param_6,
	.param .u32 eagle3_fuse_layers_f32_param_7
)
{
	.reg .pred 	%p<4>;
	.reg .b32 	%r<28>;
	.reg .b32 	%f<2>;
	.reg .b64 	%rd<15>;

	ld.param.u64 	%rd2, [eagle3_fuse_layers_f32_param_0];
	ld.param.u64 	%rd4, [eagle3_fuse_layers_f32_param_1];
	ld.param.u64 	%rd3, [eagle3_fuse_layers_f32_param_2];
	ld.param.u32 	%r12, [eagle3_fuse_layers_f32_param_3];
	ld.param.u32 	%r8, [eagle3_fuse_layers_f32_param_4];
	ld.param.u32 	%r9, [eagle3_fuse_layers_f32_param_5];
	ld.param.u32 	%r10, [eagle3_fuse_layers_f32_param_6];
	ld.param.u32 	%r11, [eagle3_fuse_layers_f32_param_7];
	cvta.to.global.u64 	%rd1, %rd4;
	mov.u32 	%r13, %ctaid.x;
	mov.u32 	%r14, %ntid.x;
	mov.u32 	%r15, %tid.x;
	mad.lo.s32 	%r1, %r13, %r14, %r15;
	mul.lo.s32 	%r16, %r8, %r12;
	mul.lo.s32 	%r2, %r16, %r9;
	mul.lo.s32 	%r17, %r11, %r2;
	setp.ge.s32 	%p1, %r1, %r17;
	@%p1 bra 	$L__BB0_5;
	mul.lo.s32 	%r18, %r11, %r9;
	mul.lo.s32 	%r19, %r18, %r8;
	div.s32 	%r3, %r1, %r19;
	mul.lo.s32 	%r20, %r3, %r19;
	sub.s32 	%r21, %r1, %r20;
	div.s32 	%r4, %r21, %r18;
	mul.lo.s32 	%r22, %r4, %r18;
	sub.s32 	%r5, %r21, %r22;
	div.s32 	%r6, %r5, %r9;
	setp.ge.s32 	%p2, %r6, %r11;
	@%p2 bra 	$L__BB0_5;
	cvta.to.global.u64 	%rd5, %rd3;
	mul.wide.s32 	%rd6, %r6, 4;
	add.s64 	%rd7, %rd5, %rd6;
	ld.global.nc.u32 	%r7, [%rd7];
	setp.ge.s32 	%p3, %r7, %r10;
	@%p3 bra 	$L__BB0_4;
	mad.lo.s32 	%r24, %r3, %r8, %r4;
	rem.s32 	%r25, %r5, %r9;
	mad.lo.s32 	%r26, %r24, %r9, %r25;
	mad.lo.s32 	%r27, %r7, %r2, %r26;
	cvta.to.global.u64 	%rd10, %rd2;
	mul.wide.s32 	%rd11, %r27, 4;
	add.s64 	%rd12, %rd10, %rd11;
	ld.global.nc.f32 	%f1, [%rd12];
	mul.wide.s32 	%rd13, %r1, 4;
	add.s64 	%rd14, %rd1, %rd13;
	st.global.f32 	[%rd14], %f1;
	bra.uni 	$L__BB0_5;
$L__BB0_4:
	mul.wide.s32 	%rd8, %r1, 4;
	add.s64 	%rd9, %rd1, %rd8;
	mov.b32 	%r23, 0;
	st.global.u32 	[%rd9], %r23;
$L__BB0_5:
	ret;

}
	// .globl	eagle3_fuse_layers_f16
.visible .entry eagle3_fuse_layers_f16(
	.param .u64 .ptr .align 1 eagle3_fuse_layers_f16_param_0,
	.param .u64 .ptr .align 1 eagle3_fuse_layers_f16_param_1,
	.param .u64 .ptr .align 1 eagle3_fuse_layers_f16_param_2,
	.param .u32 eagle3_fuse_layers_f16_param_3,
	.param .u32 eagle3_fuse_layers_f16_param_4,
	.param .u32 eagle3_fuse_layers_f16_param_5,
	.param .u32 eagle3_fuse_layers_f16_param_6,
	.param .u32 eagle3_fuse_layers_f16_param_7
)
{
	.reg .pred 	%p<4>;
	.reg .b16 	%rs<3>;
	.reg .b32 	%r<27>;
	.reg .b32 	%f<2>;
	.reg .b64 	%rd<15>;

	ld.param.u64 	%rd2, [eagle3_fuse_layers_f16_param_0];
	ld.param.u64 	%rd4, [eagle3_fuse_layers_f16_param_1];
	ld.param.u64 	%rd3, [eagle3_fuse_layers_f16_param_2];
	ld.param.u32 	%r12, [eagle3_fuse_layers_f16_param_3];
	ld.param.u32 	%r8, [eagle3_fuse_layers_f16_param_4];
	ld.param.u32 	%r9, [eagle3_fuse_layers_f16_param_5];
	ld.param.u32 	%r10, [eagle3_fuse_layers_f16_param_6];
	ld.param.u32 	%r11, [eagle3_fuse_layers_f16_param_7];
	cvta.to.global.u64 	%rd1, %rd4;
	mov.u32 	%r13, %ctaid.x;
	mov.u32 	%r14, %ntid.x;
	mov.u32 	%r15, %tid.x;
	mad.lo.s32 	%r1, %r13, %r14, %r15;
	mul.lo.s32 	%r16, %r8, %r12;
	mul.lo.s32 	%r2, %r16, %r9;
	mul.lo.s32 	%r17, %r11, %r2;
	setp.ge.s32 	%p1, %r1, %r17;
	@%p1 bra 	$L__BB1_5;
	mul.lo.s32 	%r18, %r11, %r9;
	mul.lo.s32 	%r19, %r18, %r8;
	div.s32 	%r3, %r1, %r19;
	mul.lo.s32 	%r20, %r3, %r19;
	sub.s32 	%r21, %r1, %r20;
	div.s32 	%r4, %r21, %r18;
	mul.lo.s32 	%r22, %r4, %r18;
	sub.s32 	%r5, %r21, %r22;
	div.s32 	%r6, %r5, %r9;
	setp.ge.s32 	%p2, %r6, %r11;
	@%p2 bra 	$L__BB1_5;
	cvta.to.global.u64 	%rd5, %rd3;
	mul.wide.s32 	%rd6, %r6, 4;
	add.s64 	%rd7, %rd5, %rd6;
	ld.global.nc.u32 	%r7, [%rd7];
	setp.ge.s32 	%p3, %r7, %r10;
	@%p3 bra 	$L__BB1_4;
	mad.lo.s32 	%r23, %r3, %r8, %r4;
	rem.s32 	%r24, %r5, %r9;
	mad.lo.s32 	%r25, %r23, %r9, %r24;
	mad.lo.s32 	%r26, %r7, %r2, %r25;
	mul.wide.s32 	%rd10, %r1, 2;
	add.s64 	%rd11, %rd1, %rd10;
	cvta.to.global.u64 	%rd12, %rd2;
	mul.wide.s32 	%rd13, %r26, 2;
	add.s64 	%rd14, %rd12, %rd13;
	ld.global.nc.u16 	%rs2, [%rd14];
	st.global.u16 	[%rd11], %rs2;
	bra.uni 	$L__BB1_5;
$L__BB1_4:
	mov.f32 	%f1, 0f00000000;
	// begin inline asm
	{  cvt.rn.f16.f32 %rs1, %f1;}

	// end inline asm
	mul.wide.s32 	%rd8, %r1, 2;
	add.s64 	%rd9, %rd1, %rd8;
	st.global.u16 	[%rd9], %rs1;
$L__BB1_5:
	ret;

}
	// .globl	eagle3_predict_confidence_f32
.visible .entry eagle3_predict_confidence_f32(
	.param .u64 .ptr .align 1 eagle3_predict_confidence_f32_param_0,
	.param .u64 .ptr .align 1 eagle3_predict_confidence_f32_param_1,
	.param .u64 .ptr .align 1 eagle3_predict_confidence_f32_param_2,
	.param .f32 eagle3_predict_confidence_f32_param_3,
	.param .u32 eagle3_predict_confidence_f32_param_4,
	.param .u32 eagle3_predict_confidence_f32_param_5,
	.param .u32 eagle3_predict_confidence_f32_param_6
)
{
	.reg .pred 	%p<14>;
	.reg .b32 	%r<51>;
	.reg .b32 	%f<49>;
	.reg .b64 	%rd<31>;

	ld.param.u64 	%rd8, [eagle3_predict_confidence_f32_param_0];
	ld.param.u64 	%rd9, [eagle3_predict_confidence_f32_param_1];
	ld.param.u64 	%rd7, [eagle3_predict_confidence_f32_param_2];
	ld.param.f32 	%f8, [eagle3_predict_confidence_f32_param_3];
	ld.param.u32 	%r24, [eagle3_predict_confidence_f32_param_4];
	ld.param.u32 	%r22, [eagle3_predict_confidence_f32_param_5];
	ld.param.u32 	%r23, [eagle3_predict_confidence_f32_param_6];
	cvta.to.global.u64 	%rd1, %rd9;
	cvta.to.global.u64 	%rd2, %rd8;
	mov.u32 	%r1, %ctaid.x;
	mov.u32 	%r2, %ctaid.y;
	mov.u32 	%r3, %tid.x;
	mov.u32 	%r50, %ntid.x;
	setp.ge.s32 	%p1, %r1, %r24;
	setp.ge.s32 	%p2, %r2, %r22;
	or.pred  	%p3, %p1, %p2;
	@%p3 bra 	$L__BB2_14;
	mad.lo.s32 	%r5, %r22, %r1, %r2;
	mul.lo.s32 	%r6, %r5, %r23;
	setp.ge.s32 	%p4, %r3, %r23;
	mov.f32 	%f48, 0f00000000;
	@%p4 bra 	$L__BB2_8;
	add.s32 	%r25, %r3, %r50;
	max.u32 	%r26, %r23, %r25;
	setp.lt.u32 	%p5, %r25, %r23;
	selp.u32 	%r27, 1, 0, %p5;
	add.s32 	%r28, %r25, %r27;
	sub.s32 	%r29, %r26, %r28;
	div.u32 	%r30, %r29, %r50;
	add.s32 	%r7, %r30, %r27;
	and.b32  	%r31, %r7, 3;
	setp.eq.s32 	%p6, %r31, 3;
	mov.f32 	%f48, 0f00000000;
	mov.u32 	%r48, %r3;
	@%p6 bra 	$L__BB2_5;
	mul.wide.u32 	%rd10, %r3, 4;
	add.s64 	%rd30, %rd1, %rd10;
	mul.wide.u32 	%rd4, %r50, 4;
	add.s32 	%r46, %r3, %r6;
	add.s32 	%r32, %r7, 1;
	and.b32  	%r33, %r32, 3;
	neg.s32 	%r45, %r33;
	mov.f32 	%f48, 0f00000000;
	mov.u32 	%r48, %r3;
$L__BB2_4:
	.pragma "nounroll";
	mul.wide.s32 	%rd11, %r46, 4;
	add.s64 	%rd12, %rd2, %rd11;
	ld.global.nc.f32 	%f13, [%rd12];
	ld.global.nc.f32 	%f14, [%rd30];
	fma.rn.f32 	%f48, %f13, %f14, %f48;
	add.s32 	%r48, %r48, %r50;
	add.s64 	%rd30, %rd30, %rd4;
	add.s32 	%r46, %r46, %r50;
	add.s32 	%r45, %r45, 1;
	setp.ne.s32 	%p7, %r45, 0;
	@%p7 bra 	$L__BB2_4;
$L__BB2_5:
	setp.lt.u32 	%p8, %r7, 3;
	@%p8 bra 	$L__BB2_8;
	shl.b32 	%r36, %r50, 2;
	cvt.u64.u32 	%rd17, %r36;
$L__BB2_7:
	add.s32 	%r34, %r48, %r6;
	mul.wide.s32 	%rd13, %r34, 4;
	add.s64 	%rd14, %rd2, %rd13;
	ld.global.nc.f32 	%f15, [%rd14];
	mul.wide.u32 	%rd15, %r48, 4;
	add.s64 	%rd16, %rd1, %rd15;
	ld.global.nc.f32 	%f16, [%rd16];
	fma.rn.f32 	%f17, %f15, %f16, %f48;
	add.s32 	%r35, %r48, %r50;
	add.s64 	%rd18, %rd14, %rd17;
	ld.global.nc.f32 	%f18, [%rd18];
	mul.wide.u32 	%rd19, %r35, 4;
	add.s64 	%rd20, %rd1, %rd19;
	ld.global.nc.f32 	%f19, [%rd20];
	fma.rn.f32 	%f20, %f18, %f19, %f17;
	add.s32 	%r37, %r35, %r50;
	add.s64 	%rd21, %rd18, %rd17;
	ld.global.nc.f32 	%f21, [%rd21];
	mul.wide.u32 	%rd22, %r37, 4;
	add.s64 	%rd23, %rd1, %rd22;
	ld.global.nc.f32 	%f22, [%rd23];
	fma.rn.f32 	%f23, %f21, %f22, %f20;
	add.s32 	%r38, %r37, %r50;
	add.s64 	%rd24, %rd21, %rd17;
	ld.global.nc.f32 	%f24, [%rd24];
	mul.wide.u32 	%rd25, %r38, 4;
	add.s64 	%rd26, %rd1, %rd25;
	ld.global.nc.f32 	%f25, [%rd26];
	fma.rn.f32 	%f48, %f24, %f25, %f23;
	add.s32 	%r48, %r38, %r50;
	setp.lt.s32 	%p9, %r48, %r23;
	@%p9 bra 	$L__BB2_7;
$L__BB2_8:
	shl.b32 	%r39, %r3, 2;
	mov.u32 	%r40, smem;
	add.s32 	%r19, %r40, %r39;
	st.shared.f32 	[%r19], %f48;
	bar.sync 	0;
	setp.lt.u32 	%p10, %r50, 2;
	@%p10 bra 	$L__BB2_12;
$L__BB2_9:
	shr.u32 	%r21, %r50, 1;
	setp.ge.u32 	%p11, %r3, %r21;
	@%p11 bra 	$L__BB2_11;
	shl.b32 	%r41, %r21, 2;
	add.s32 	%r42, %r19, %r41;
	ld.shared.f32 	%f26, [%r42];
	ld.shared.f32 	%f27, [%r19];
	add.f32 	%f28, %f26, %f27;
	st.shared.f32 	[%r19], %f28;
$L__BB2_11:
	bar.sync 	0;
	setp.gt.u32 	%p12, %r50, 3;
	mov.u32 	%r50, %r21;
	@%p12 bra 	$L__BB2_9;
$L__BB2_12:
	setp.ne.s32 	%p13, %r3, 0;
	@%p13 bra 	$L__BB2_14;
	ld.shared.f32 	%f29, [smem];
	add.f32 	%f30, %f8, %f29;
	fma.rn.f32 	%f31, %f30, 0fBBBB989D, 0f3F000000;
	cvt.sat.f32.f32 	%f32, %f31;
	mov.f32 	%f33, 0f4B400001;
	mov.f32 	%f34, 0f437C0000;
	fma.rm.f32 	%f35, %f32, %f34, %f33;
	add.f32 	%f36, %f35, 0fCB40007F;
	neg.f32 	%f37, %f36;
	fma.rn.f32 	%f38, %f30, 0fBFB8AA3B, %f37;
	fma.rn.f32 	%f39, %f30, 0fB2A57060, %f38;
	mov.b32 	%r43, %f35;
	shl.b32 	%r44, %r43, 23;
	mov.b32 	%f40, %r44;
	ex2.approx.ftz.f32 	%f41, %f39;
	fma.rn.f32 	%f42, %f41, %f40, 0f3F800000;
	rcp.rn.f32 	%f43, %f42;
	cvta.to.global.u64 	%rd27, %rd7;
	mul.wide.u32 	%rd28, %r5, 4;
	add.s64 	%rd29, %rd27, %rd28;
	st.global.f32 	[%rd29], %f43;
$L__BB2_14:
	ret;

}
	// .globl	eagle3_predict_confidence_f16
.visible .entry eagle3_predict_confidence_f16(
	.param .u64 .ptr .align 1 eagle3_predict_confidence_f16_param_0,
	.param .u64 .ptr .align 1 eagle3_predict_confidence_f16_param_1,
	.param .u64 .ptr .align 1 eagle3_predict_confidence_f16_param_2,
	.param .f32 eagle3_predict_confidence_f16_param_3,
	.param .u32 eagle3_predict_confidence_f16_param_4,
	.param .u32 eagle3_predict_confidence_f16_param_5,
	.param .u32 eagle3_predict_confidence_f16_param_6
)
{
	.reg .pred 	%p<14>;
	.reg .b16 	%rs<12>;
	.reg .b32 	%r<51>;
	.reg .b32 	%f<49>;
	.reg .b64 	%rd<31>;

	ld.param.u64 	%rd8, [eagle3_predict_confidence_f16_param_0];
	ld.param.u64 	%rd9, [eagle3_predict_confidence_f16_param_1];
	ld.param.u64 	%rd7, [eagle3_predict_confidence_f16_param_2];
	ld.param.f32 	%f8, [eagle3_predict_confidence_f16_param_3];
	ld.param.u32 	%r24, [eagle3_predict_confidence_f16_param_4];
	ld.param.u32 	%r22, [eagle3_predict_confidence_f16_param_5];
	ld.param.u32 	%r23, [eagle3_predict_confidence_f16_param_6];
	cvta.to.global.u64 	%rd1, %rd9;
	cvta.to.global.u64 	%rd2, %rd8;
	mov.u32 	%r1, %ctaid.x;
	mov.u32 	%r2, %ctaid.y;
	mov.u32 	%r3, %tid.x;
	mov.u32 	%r50, %ntid.x;
	setp.ge.s32 	%p1, %r1, %r24;
	setp.ge.s32 	%p2, %r2, %r22;
	or.pred  	%p3, %p1, %p2;
	@%p3 bra 	$L__BB3_14;
	mad.lo.s32 	%r5, %r22, %r1, %r2;
	mul.lo.s32 	%r6, %r5, %r23;
	setp.ge.s32 	%p4, %r3, %r23;
	mov.f32 	%f48, 0f00000000;
	@%p4 bra 	$L__BB3_8;
	add.s32 	%r25, %r3, %r50;
	max.u32 	%r26, %r23, %r25;
	setp.lt.u32 	%p5, %r25, %r23;
	selp.u32 	%r27, 1, 0, %p5;
	add.s32 	%r28, %r25, %r27;
	sub.s32 	%r29, %r26, %r28;
	div.u32 	%r30, %r29, %r50;
	add.s32 	%r7, %r30, %r27;
	and.b32  	%r31, %r7, 3;
	setp.eq.s32 	%p6, %r31, 3;
	mov.f32 	%f48, 0f00000000;
	mov.u32 	%r48, %r3;
	@%p6 bra 	$L__BB3_5;
	mul.wide.u32 	%rd10, %r3, 2;
	add.s64 	%rd30, %rd1, %rd10;
	mul.wide.u32 	%rd4, %r50, 2;
	add.s32 	%r46, %r3, %r6;
	add.s32 	%r32, %r7, 1;
	and.b32  	%r33, %r32, 3;
	neg.s32 	%r45, %r33;
	mov.f32 	%f48, 0f00000000;
	mov.u32 	%r48, %r3;
$L__BB3_4:
	.pragma "nounroll";
	mul.wide.s32 	%rd11, %r46, 2;
	add.s64 	%rd12, %rd2, %rd11;
	ld.global.nc.u16 	%rs1, [%rd12];
	// begin inline asm
	{  cvt.f32.f16 %f13, %rs1;}

	// end inline asm
	ld.global.nc.u16 	%rs2, [%rd30];
	// begin inline asm
	{  cvt.f32.f16 %f14, %rs2;}

	// end inline asm
	fma.rn.f32 	%f48, %f13, %f14, %f48;
	add.s32 	%r48, %r48, %r50;
	add.s64 	%rd30, %rd30, %rd4;
	add.s32 	%r46, %r46, %r50;
	add.s32 	%r45, %r45, 1;
	setp.ne.s32 	%p7, %r45, 0;
	@%p7 bra 	$L__BB3_4;
$L__BB3_5:
	setp.lt.u32 	%p8, %r7, 3;
	@%p8 bra 	$L__BB3_8;
	shl.b32 	%r36, %r50, 1;
	cvt.u64.u32 	%rd17, %r36;
$L__BB3_7:
	add.s32 	%r34, %r48, %r6;
	mul.wide.s32 	%rd13, %r34, 2;
	add.s64 	%rd14, %rd2, %rd13;
	ld.global.nc.u16 	%rs3, [%rd14];
	// begin inline asm
	{  cvt.f32.f16 %f15, %rs3;}

	// end inline asm
	mul.wide.u32 	%rd15, %r48, 2;
	add.s64 	%rd16, %rd1, %rd15;
	ld.global.nc.u16 	%rs4, [%rd16];
	// begin inline asm
	{  cvt.f32.f16 %f16, %rs4;}

	// end inline asm
	fma.rn.f32 	%f23, %f15, %f16, %f48;
	add.s32 	%r35, %r48, %r50;
	add.s64 	%rd18, %rd14, %rd17;
	ld.global.nc.u16 	%rs5, [%rd18];
	// begin inline asm
	{  cvt.f32.f16 %f17, %rs5;}

	// end inline asm
	mul.wide.u32 	%rd19, %r35, 2;
	add.s64 	%rd20, %rd1, %rd19;
	ld.global.nc.u16 	%rs6, [%rd20];
	// begin inline asm
	{  cvt.f32.f16 %f18, %rs6;}

	// end inline asm
	fma.rn.f32 	%f24, %f17, %f18, %f23;
	add.s32 	%r37, %r35, %r50;
	add.s64 	%rd21, %rd18, %rd17;
	ld.global.nc.u16 	%rs7, [%rd21];
	// begin inline asm
	{  cvt.f32.f16 %f19, %rs7;}

	// end inline asm
	mul.wide.u32 	%rd22, %r37, 2;
	add.s64 	%rd23, %rd1, %rd22;
	ld.global.nc.u16 	%rs8, [%rd23];
	// begin inline asm
	{  cvt.f32.f16 %f20, %rs8;}

	// end inline asm
	fma.rn.f32 	%f25, %f19, %f20, %f24;
	add.s32 	%r38, %r37, %r50;
	add.s64 	%rd24, %rd21, %rd17;
	ld.global.nc.u16 	%rs9, [%rd24];
	// begin inline asm
	{  cvt.f32.f16 %f21, %rs9;}

	// end inline asm
	mul.wide.u32 	%rd25, %r38, 2;
	add.s64 	%rd26, %rd1, %rd25;
	ld.global.nc.u16 	%rs10, [%rd26];
	// begin inline asm
	{  cvt.f32.f16 %f22, %rs10;}

	// end inline asm
	fma.rn.f32 	%f48, %f21, %f22, %f25;
	add.s32 	%r48, %r38, %r50;
	setp.lt.s32 	%p9, %r48, %r23;
	@%p9 bra 	$L__BB3_7;
$L__BB3_8:
	shl.b32 	%r39, %r3, 2;
	mov.u32 	%r40, smem;
	add.s32 	%r19, %r40, %r39;
	st.shared.f32 	[%r19], %f48;
	bar.sync 	0;
	setp.lt.u32 	%p10, %r50, 2;
	@%p10 bra 	$L__BB3_12;
$L__BB3_9:
	shr.u32 	%r21, %r50, 1;
	setp.ge.u32 	%p11, %r3, %r21;
	@%p11 bra 	$L__BB3_11;
	shl.b32 	%r41, %r21, 2;
	add.s32 	%r42, %r19, %r41;
	ld.shared.f32 	%f26, [%r42];
	ld.shared.f32 	%f27, [%r19];
	add.f32 	%f28, %f26, %f27;
	st.shared.f32 	[%r19], %f28;
$L__BB3_11:
	bar.sync 	0;
	setp.gt.u32 	%p12, %r50, 3;
	mov.u32 	%r50, %r21;
	@%p12 bra 	$L__BB3_9;
$L__BB3_12:
	setp.ne.s32 	%p13, %r3, 0;
	@%p13 bra 	$L__BB3_14;
	ld.shared.f32 	%f30, [smem];
	add.f32 	%f31, %f8, %f30;
	fma.rn.f32 	%f32, %f31, 0fBBBB989D, 0f3F000000;
	cvt.sat.f32.f32 	%f33, %f32;
	mov.f32 	%f34, 0f4B400001;
	mov.f32 	%f35, 0f437C0000;
	fma.rm.f32 	%f36, %f33, %f35, %f34;
	add.f32 	%f37, %f36, 0fCB40007F;
	neg.f32 	%f38, %f37;
	fma.rn.f32 	%f39, %f31, 0fBFB8AA3B, %f38;
	fma.rn.f32 	%f40, %f31, 0fB2A57060, %f39;
	mov.b32 	%r43, %f36;
	shl.b32 	%r44, %r43, 23;
	mov.b32 	%f41, %r44;
	ex2.approx.ftz.f32 	%f42, %f40;
	fma.rn.f32 	%f43, %f42, %f41, 0f3F800000;
	rcp.rn.f32 	%f29, %f43;
	// begin inline asm
	{  cvt.rn.f16.f32 %rs11, %f29;}

	// end inline asm
	cvta.to.global.u64 	%rd27, %rd7;
	mul.wide.u32 	%rd28, %r5, 2;
	add.s64 	%rd29, %rd27, %rd28;
	st.global.u16 	[%rd29], %rs11;
$L__BB3_14:
	ret;

}
	// .globl	eagle3_select_draft_length_f32
.visible .entry eagle3_select_draft_length_f32(
	.param .u64 .ptr .align 1 eagle3_select_draft_length_f32_param_0,
	.param .u64 .ptr .align 1 eagle3_select_draft_length_f32_param_1,
	.param .f32 eagle3_select_draft_length_f32_param_2,
	.param .u32 eagle3_select_draft_length_f32_param_3,
	.param .u32 eagle3_select_draft_length_f32_param_4,
	.param .u32 eagle3_select_draft_length_f32_param_5,
	.param .u32 eagle3_select_draft_length_f32_param_6
)
{
	.reg .pred 	%p<6>;
	.reg .b32 	%r<22>;
	.reg .b32 	%f<3>;
	.reg .b64 	%rd<9>;

	ld.param.u64 	%rd2, [eagle3_select_draft_length_f32_param_0];
	ld.param.u64 	%rd3, [eagle3_select_draft_length_f32_param_1];
	ld.param.f32 	%f1, [eagle3_select_draft_length_f32_param_2];
	ld.param.u32 	%r11, [eagle3_select_draft_length_f32_param_3];
	ld.param.u32 	%r8, [eagle3_select_draft_length_f32_param_4];
	ld.param.u32 	%r9, [eagle3_select_draft_length_f32_param_5];
	ld.param.u32 	%r10, [eagle3_select_draft_length_f32_param_6];
	mov.u32 	%r12, %ctaid.x;
	mov.u32 	%r13, %ntid.x;
	mov.u32 	%r14, %tid.x;
	mad.lo.s32 	%r1, %r12, %r13, %r14;
	setp.ge.s32 	%p1, %r1, %r11;
	@%p1 bra 	$L__BB4_7;
	min.s32 	%r15, %r8, %r10;
	setp.lt.s32 	%p2, %r15, 1;
	mov.u32 	%r21, %r10;
	@%p2 bra 	$L__BB4_6;
	mul.lo.s32 	%r2, %r8, %r1;
	min.u32 	%r3, %r8, %r10;
	cvta.to.global.u64 	%rd1, %rd2;
	mov.b32 	%r20, 0;
$L__BB4_3:
	add.s32 	%r17, %r20, %r2;
	mul.wide.s32 	%rd4, %r17, 4;
	add.s64 	%rd5, %rd1, %rd4;
	ld.global.nc.f32 	%f2, [%rd5];
	setp.geu.f32 	%p3, %f2, %f1;
	@%p3 bra 	$L__BB4_5;
	setp.eq.s32 	%p5, %r20, 0;
	selp.b32 	%r21, %r9, %r20, %p5;
	bra.uni 	$L__BB4_6;
$L__BB4_5:
	add.s32 	%r20, %r20, 1;
	setp.ne.s32 	%p4, %r20, %r3;
	mov.u32 	%r21, %r10;
	@%p4 bra 	$L__BB4_3;
$L__BB4_6:
	min.s32 	%r18, %r21, %r10;
	max.s32 	%r19, %r9, %r18;
	cvta.to.global.u64 	%rd6, %rd3;
	mul.wide.s32 	%rd7, %r1, 4;
	add.s64 	%rd8, %rd6, %rd7;
	st.global.u32 	[%rd8], %r19;
$L__BB4_7:
	ret;

}
	// .globl	eagle3_verify_draft_f32
.visible .entry eagle3_verify_draft_f32(
	.param .u64 .ptr .align 1 eagle3_verify_draft_f32_param_0,
	.param .u64 .ptr .align 1 eagle3_verify_draft_f32_param_1,
	.param .u64 .ptr .align 1 eagle3_verify_draft_f32_param_2,
	.param .u64 .ptr .align 1 eagle3_verify_draft_f32_param_3,
	.param .u64 .ptr .align 1 eagle3_verify_draft_f32_param_4,
	.param .u32 eagle3_verify_draft_f32_param_5,
	.param .u32 eagle3_verify_draft_f32_param_6,
	.param .u32 eagle3_verify_draft_f32_param_7
)
{
	.reg .pred 	%p<29>;
	.reg .b32 	%r<121>;
	.reg .b32 	%f<266>;
	.reg .b64 	%rd<40>;

	ld.param.u64 	%rd5, [eagle3_verify_draft_f32_param_0];
	ld.param.u64 	%rd6, [eagle3_verify_draft_f32_param_1];
	ld.param.u64 	%rd3, [eagle3_verify_draft_f32_param_2];
	ld.param.u32 	%r48, [eagle3_verify_draft_f32_param_5];
	ld.param.u32 	%r46, [eagle3_verify_draft_f32_param_6];
	ld.param.u32 	%r47, [eagle3_verify_draft_f32_param_7];
	cvta.to.global.u64 	%rd1, %rd6;
	cvta.to.global.u64 	%rd2, %rd5;
	mov.u32 	%r1, %ctaid.x;
	mov.u32 	%r2, %ctaid.y;
	mov.u32 	%r3, %tid.x;
	mov.u32 	%r120, %ntid.x;
	setp.ge.s32 	%p1, %r1, %r48;
	setp.ge.s32 	%p2, %r2, %r46;
	or.pred  	%p3, %p1, %p2;
	@%p3 bra 	$L__BB5_28;
	cvta.to.global.u64 	%rd7, %rd3;
	mad.lo.s32 	%r5, %r46, %r1, %r2;
	mul.wide.u32 	%rd8, %r5, 4;
	add.s64 	%rd9, %rd7, %rd8;
	ld.global.nc.u32 	%r6, [%rd9];
	mul.lo.s32 	%r7, %r5, %r47;
	setp.ge.s32 	%p4, %r3, %r47;
	mov.f32 	%f243, 0fFF7FFFFF;
	mov.f32 	%f244, %f243;
	@%p4 bra 	$L__BB5_8;
	add.s32 	%r49, %r3, %r120;
	max.u32 	%r50, %r47, %r49;
	setp.lt.u32 	%p5, %r49, %r47;
	selp.u32 	%r51, 1, 0, %p5;
	add.s32 	%r52, %r49, %r51;
	sub.s32 	%r53, %r50, %r52;
	div.u32 	%r54, %r53, %r120;
	add.s32 	%r8, %r54, %r51;
	and.b32  	%r55, %r8, 3;
	setp.eq.s32 	%p6, %r55, 3;
	mov.f32 	%f244, 0fFF7FFFFF;
	mov.u32 	%r111, %r3;
	mov.f32 	%f243, %f244;
	@%p6 bra 	$L__BB5_5;
	add.s32 	%r109, %r3, %r7;
	add.s32 	%r56, %r8, 1;
	and.b32  	%r57, %r56, 3;
	neg.s32 	%r108, %r57;
	mov.f32 	%f244, 0fFF7FFFFF;
	mov.u32 	%r111, %r3;
$L__BB5_4:
	.pragma "nounroll";
	mul.wide.s32 	%rd10, %r109, 4;
	add.s64 	%rd11, %rd1, %rd10;
	add.s64 	%rd12, %rd2, %rd10;
	ld.global.nc.f32 	%f53, [%rd12];
	max.f32 	%f243, %f243, %f53;
	ld.global.nc.f32 	%f54, [%rd11];
	max.f32 	%f244, %f244, %f54;
	add.s32 	%r111, %r111, %r120;
	add.s32 	%r109, %r109, %r120;
	add.s32 	%r108, %r108, 1;
	setp.ne.s32 	%p7, %r108, 0;
	@%p7 bra 	$L__BB5_4;
$L__BB5_5:
	setp.lt.u32 	%p8, %r8, 3;
	@%p8 bra 	$L__BB5_8;
	shl.b32 	%r59, %r120, 2;
	cvt.u64.u32 	%rd16, %r59;
$L__BB5_7:
	add.s32 	%r58, %r111, %r7;
	mul.wide.s32 	%rd13, %r58, 4;
	add.s64 	%rd14, %rd2, %rd13;
	ld.global.nc.f32 	%f55, [%rd14];
	max.f32 	%f56, %f243, %f55;
	add.s64 	%rd15, %rd1, %rd13;
	ld.global.nc.f32 	%f57, [%rd15];
	max.f32 	%f58, %f244, %f57;
	add.s64 	%rd17, %rd14, %rd16;
	ld.global.nc.f32 	%f59, [%rd17];
	max.f32 	%f60, %f56, %f59;
	add.s64 	%rd18, %rd15, %rd16;
	ld.global.nc.f32 	%f61, [%rd18];
	max.f32 	%f62, %f58, %f61;
	add.s64 	%rd19, %rd17, %rd16;
	ld.global.nc.f32 	%f63, [%rd19];
	max.f32 	%f64, %f60, %f63;
	add.s64 	%rd20, %rd18, %rd16;
	ld.global.nc.f32 	%f65, [%rd20];
	max.f32 	%f66, %f62, %f65;
	add.s64 	%rd21, %rd19, %rd16;
	ld.global.nc.f32 	%f67, [%rd21];
	max.f32 	%f243, %f64, %f67;
	add.s64 	%rd22, %rd20, %rd16;
	ld.global.nc.f32 	%f68, [%rd22];
	max.f32 	%f244, %f66, %f68;
	add.s32 	%r111, %r59, %r111;
	setp.lt.s32 	%p9, %r111, %r47;
	@%p9 bra 	$L__BB5_7;
$L__BB5_8:
	shl.b32 	%r60, %r3, 2;
	mov.u32 	%r61, smem;
	add.s32 	%r20, %r61, %r60;
	st.shared.f32 	[%r20], %f243;
	add.s32 	%r21, %r3, %r120;
	shl.b32 	%r22, %r120, 2;
	add.s32 	%r23, %r20, %r22;
	st.shared.f32 	[%r23], %f244;
	bar.sync 	0;
	setp.lt.u32 	%p10, %r120, 2;
	@%p10 bra 	$L__BB5_13;
	mov.u32 	%r113, %r120;
$L__BB5_10:
	shr.u32 	%r25, %r113, 1;
	setp.ge.u32 	%p11, %r3, %r25;
	@%p11 bra 	$L__BB5_12;
	ld.shared.f32 	%f69, [%r20];
	shl.b32 	%r62, %r25, 2;
	add.s32 	%r63, %r20, %r62;
	ld.shared.f32 	%f70, [%r63];
	max.f32 	%f71, %f69, %f70;
	st.shared.f32 	[%r20], %f71;
	ld.shared.f32 	%f72, [%r23];
	add.s32 	%r64, %r63, %r22;
	ld.shared.f32 	%f73, [%r64];
	max.f32 	%f74, %f72, %f73;
	st.shared.f32 	[%r23], %f74;
$L__BB5_12:
	bar.sync 	0;
	setp.gt.u32 	%p12, %r113, 3;
	mov.u32 	%r113, %r25;
	@%p12 bra 	$L__BB5_10;
$L__BB5_13:
	setp.ge.s32 	%p13, %r3, %r47;
	ld.shared.f32 	%f15, [smem];
	add.s32 	%r26, %r61, %r22;
	ld.shared.f32 	%f16, [%r26];
	mov.f32 	%f261, 0f00000000;
	mov.f32 	%f262, %f261;
	mov.f32 	%f263, %f261;
	mov.f32 	%f264, %f261;
	@%p13 bra 	$L__BB5_20;
	max.s32 	%r67, %r47, %r21;
	setp.lt.s32 	%p14, %r21, %r47;
	selp.u32 	%r68, 1, 0, %p14;
	add.s32 	%r69, %r21, %r68;
	sub.s32 	%r70, %r67, %r69;
	div.u32 	%r71, %r70, %r120;
	add.s32 	%r27, %r71, %r68;
	and.b32  	%r72, %r27, 3;
	setp.eq.s32 	%p15, %r72, 3;
	mov.f32 	%f264, 0f00000000;
	mov.u32 	%r118, %r3;
	mov.f32 	%f263, %f264;
	mov.f32 	%f262, %f264;
	mov.f32 	%f261, %f264;
	@%p15 bra 	$L__BB5_17;
	sub.s32 	%r116, %r3, %r6;
	add.s32 	%r115, %r3, %r7;
	add.s32 	%r73, %r27, 1;
	and.b32  	%r74, %r73, 3;
	neg.s32 	%r114, %r74;
	mov.f32 	%f264, 0f00000000;
	mov.u32 	%r118, %r3;
$L__BB5_16:
	.pragma "nounroll";
	mul.wide.s32 	%rd23, %r115, 4;
	add.s64 	%rd24, %rd1, %rd23;
	add.s64 	%rd25, %rd2, %rd23;
	ld.global.nc.f32 	%f79, [%rd25];
	sub.f32 	%f80, %f79, %f15;
	fma.rn.f32 	%f81, %f80, 0f3BBB989D, 0f3F000000;
	cvt.sat.f32.f32 	%f82, %f81;
	mov.f32 	%f83, 0f4B400001;
	mov.f32 	%f84, 0f437C0000;
	fma.rm.f32 	%f85, %f82, %f84, %f83;
	add.f32 	%f86, %f85, 0fCB40007F;
	neg.f32 	%f87, %f86;
	fma.rn.f32 	%f88, %f80, 0f3FB8AA3B, %f87;
	fma.rn.f32 	%f89, %f80, 0f32A57060, %f88;
	mov.b32 	%r75, %f85;
	shl.b32 	%r76, %r75, 23;
	mov.b32 	%f90, %r76;
	ex2.approx.ftz.f32 	%f91, %f89;
	mul.f32 	%f92, %f91, %f90;
	ld.global.nc.f32 	%f93, [%rd24];
	sub.f32 	%f94, %f93, %f16;
	fma.rn.f32 	%f95, %f94, 0f3BBB989D, 0f3F000000;
	cvt.sat.f32.f32 	%f96, %f95;
	fma.rm.f32 	%f97, %f96, %f84, %f83;
	add.f32 	%f98, %f97, 0fCB40007F;
	neg.f32 	%f99, %f98;
	fma.rn.f32 	%f100, %f94, 0f3FB8AA3B, %f99;
	fma.rn.f32 	%f101, %f94, 0f32A57060, %f100;
	mov.b32 	%r77, %f97;
	shl.b32 	%r78, %r77, 23;
	mov.b32 	%f102, %r78;
	ex2.approx.ftz.f32 	%f103, %f101;
	mul.f32 	%f104, %f103, %f102;
	add.f32 	%f261, %f261, %f92;
	add.f32 	%f262, %f262, %f104;
	setp.eq.s32 	%p16, %r116, 0;
	selp.f32 	%f263, %f92, %f263, %p16;
	selp.f32 	%f264, %f104, %f264, %p16;
	add.s32 	%r118, %r118, %r120;
	add.s32 	%r116, %r116, %r120;
	add.s32 	%r115, %r115, %r120;
	add.s32 	%r114, %r114, 1;
	setp.ne.s32 	%p17, %r114, 0;
	@%p17 bra 	$L__BB5_16;
$L__BB5_17:
	setp.lt.u32 	%p18, %r27, 3;
	@%p18 bra 	$L__BB5_20;
	cvt.u64.u32 	%rd29, %r22;
$L__BB5_19:
	add.s32 	%r79, %r118, %r7;
	mul.wide.s32 	%rd26, %r79, 4;
	add.s64 	%rd27, %rd2, %rd26;
	ld.global.nc.f32 	%f105, [%rd27];
	sub.f32 	%f106, %f105, %f15;
	fma.rn.f32 	%f107, %f106, 0f3BBB989D, 0f3F000000;
	cvt.sat.f32.f32 	%f108, %f107;
	mov.f32 	%f109, 0f4B400001;
	mov.f32 	%f110, 0f437C0000;
	fma.rm.f32 	%f111, %f108, %f110, %f109;
	add.f32 	%f112, %f111, 0fCB40007F;
	neg.f32 	%f113, %f112;
	fma.rn.f32 	%f114, %f106, 0f3FB8AA3B, %f113;
	fma.rn.f32 	%f115, %f106, 0f32A57060, %f114;
	mov.b32 	%r80, %f111;
	shl.b32 	%r81, %r80, 23;
	mov.b32 	%f116, %r81;
	ex2.approx.ftz.f32 	%f117, %f115;
	mul.f32 	%f118, %f117, %f116;
	add.s64 	%rd28, %rd1, %rd26;
	ld.global.nc.f32 	%f119, [%rd28];
	sub.f32 	%f120, %f119, %f16;
	fma.rn.f32 	%f121, %f120, 0f3BBB989D, 0f3F000000;
	cvt.sat.f32.f32 	%f122, %f121;
	fma.rm.f32 	%f123, %f122, %f110, %f109;
	add.f32 	%f124, %f123, 0fCB40007F;
	neg.f32 	%f125, %f124;
	fma.rn.f32 	%f126, %f120, 0f3FB8AA3B, %f125;
	fma.rn.f32 	%f127, %f120, 0f32A57060, %f126;
	mov.b32 	%r82, %f123;
	shl.b32 	%r83, %r82, 23;
	mov.b32 	%f128, %r83;
	ex2.approx.ftz.f32 	%f129, %f127;
	mul.f32 	%f130, %f129, %f128;
	add.f32 	%f131, %f261, %f118;
	add.f32 	%f132, %f262, %f130;
	setp.eq.s32 	%p19, %r118, %r6;
	selp.f32 	%f133, %f118, %f263, %p19;
	selp.f32 	%f134, %f130, %f264, %p19;
	add.s32 	%r84, %r118, %r120;
	add.s64 	%rd30, %rd27, %rd29;
	ld.global.nc.f32 	%f135, [%rd30];
	sub.f32 	%f136, %f135, %f15;
	fma.rn.f32 	%f137, %f136, 0f3BBB989D, 0f3F000000;
	cvt.sat.f32.f32 	%f138, %f137;
	fma.rm.f32 	%f139, %f138, %f110, %f109;
	add.f32 	%f140, %f139, 0fCB40007F;
	neg.f32 	%f141, %f140;
	fma.rn.f32 	%f142, %f136, 0f3FB8AA3B, %f141;
	fma.rn.f32 	%f143, %f136, 0f32A57060, %f142;
	mov.b32 	%r85, %f139;
	shl.b32 	%r86, %r85, 23;
	mov.b32 	%f144, %r86;
	ex2.approx.ftz.f32 	%f145, %f143;
	mul.f32 	%f146, %f145, %f144;
	add.s64 	%rd31, %rd28, %rd29;
	ld.global.nc.f32 	%f147, [%rd31];
	sub.f32 	%f148, %f147, %f16;
	fma.rn.f32 	%f149, %f148, 0f3BBB989D, 0f3F000000;
	cvt.sat.f32.f32 	%f150, %f149;
	fma.rm.f32 	%f151, %f150, %f110, %f109;
	add.f32 	%f152, %f151, 0fCB40007F;
	neg.f32 	%f153, %f152;
	fma.rn.f32 	%f154, %f148, 0f3FB8AA3B, %f153;
	fma.rn.f32 	%f155, %f148, 0f32A57060, %f154;
	mov.b32 	%r87, %f151;
	shl.b32 	%r88, %r87, 23;
	mov.b32 	%f156, %r88;
	ex2.approx.ftz.f32 	%f157, %f155;
	mul.f32 	%f158, %f157, %f156;
	add.f32 	%f159, %f131, %f146;
	add.f32 	%f160, %f132, %f158;
	setp.eq.s32 	%p20, %r84, %r6;
	selp.f32 	%f161, %f146, %f133, %p20;
	selp.f32 	%f162, %f158, %f134, %p20;
	add.s32 	%r89, %r84, %r120;
	add.s64 	%rd32, %rd30, %rd29;
	ld.global.nc.f32 	%f163, [%rd32];
	sub.f32 	%f164, %f163, %f15;
	fma.rn.f32 	%f165, %f164, 0f3BBB989D, 0f3F000000;
	cvt.sat.f32.f32 	%f166, %f165;
	fma.rm.f32 	%f167, %f166, %f110, %f109;
	add.f32 	%f168, %f167, 0fCB40007F;
	neg.f32 	%f169, %f168;
	fma.rn.f32 	%f170, %f164, 0f3FB8AA3B, %f169;
	fma.rn.f32 	%f171, %f164, 0f32A57060, %f170;
	mov.b32 	%r90, %f167;
	shl.b32 	%r91, %r90, 23;
	mov.b32 	%f172, %r91;
	ex2.approx.ftz.f32 	%f173, %f171;
	mul.f32 	%f174, %f173, %f172;
	add.s64 	%rd33, %rd31, %rd29;
	ld.global.nc.f32 	%f175, [%rd33];
	sub.f32 	%f176, %f175, %f16;
	fma.rn.f32 	%f177, %f176, 0f3BBB989D, 0f3F000000;
	cvt.sat.f32.f32 	%f178, %f177;
	fma.rm.f32 	%f179, %f178, %f110, %f109;
	add.f32 	%f180, %f179, 0fCB40007F;
	neg.f32 	%f181, %f180;
	fma.rn.f32 	%f182, %f176, 0f3FB8AA3B, %f181;
	fma.rn.f32 	%f183, %f176, 0f32A57060, %f182;
	mov.b32 	%r92, %f179;
	shl.b32 	%r93, %r92, 23;
	mov.b32 	%f184, %r93;
	ex2.approx.ftz.f32 	%f185, %f183;
	mul.f32 	%f186, %f185, %f184;
	add.f32 	%f187, %f159, %f174;
	add.f32 	%f188, %f160, %f186;
	setp.eq.s32 	%p21, %r89, %r6;
	selp.f32 	%f189, %f174, %f161, %p21;
	selp.f32 	%f190, %f186, %f162, %p21;
	add.s32 	%r94, %r89, %r120;
	add.s64 	%rd34, %rd32, %rd29;
	ld.global.nc.f32 	%f191, [%rd34];
	sub.f32 	%f192, %f191, %f15;
	fma.rn.f32 	%f193, %f192, 0f3BBB989D, 0f3F000000;
	cvt.sat.f32.f32 	%f194, %f193;
	fma.rm.f32 	%f195, %f194, %f110, %f109;
	add.f32 	%f196, %f195, 0fCB40007F;
	neg.f32 	%f197, %f196;
	fma.rn.f32 	%f198, %f192, 0f3FB8AA3B, %f197;
	fma.rn.f32 	%f199, %f192, 0f32A57060, %f198;
	mov.b32 	%r95, %f195;
	shl.b32 	%r96, %r95, 23;
	mov.b32 	%f200, %r96;
	ex2.approx.ftz.f32 	%f201, %f199;
	mul.f32 	%f202, %f201, %f200;
	add.s64 	%rd35, %rd33, %rd29;
	ld.global.nc.f32 	%f203, [%rd35];
	sub.f32 	%f204, %f203, %f16;
	fma.rn.f32 	%f205, %f204, 0f3BBB989D, 0f3F000000;
	cvt.sat.f32.f32 	%f206, %f205;
	fma.rm.f32 	%f207, %f206, %f110, %f109;
	add.f32 	%f208, %f207, 0fCB40007F;
	neg.f32 	%f209, %f208;
	fma.rn.f32 	%f210, %f204, 0f3FB8AA3B, %f209;
	fma.rn.f32 	%f211, %f204, 0f32A57060, %f210;
	mov.b32 	%r97, %f207;
	shl.b32 	%r98, %r97, 23;
	mov.b32 	%f212, %r98;
	ex2.approx.ftz.f32 	%f213, %f211;
	mul.f32 	%f214, %f213, %f212;
	add.f32 	%f261, %f187, %f202;
	add.f32 	%f262, %f188, %f214;
	setp.eq.s32 	%p22, %r94, %r6;
	selp.f32 	%f263, %f202, %f189, %p22;
	selp.f32 	%f264, %f214, %f190, %p22;
	add.s32 	%r118, %r94, %r120;
	setp.lt.s32 	%p23, %r118, %r47;
	@%p23 bra 	$L__BB5_19;
$L__BB5_20:
	setp.lt.u32 	%p24, %r120, 2;
	st.shared.f32 	[%r20], %f261;
	st.shared.f32 	[%r23], %f262;
	add.s32 	%r99, %r3, %r120;
	shl.b32 	%r100, %r99, 2;
	add.s32 	%r42, %r26, %r100;
	st.shared.f32 	[%r42], %f263;
	add.s32 	%r43, %r42, %r22;
	st.shared.f32 	[%r43], %f264;
	bar.sync 	0;
	@%p24 bra 	$L__BB5_24;
$L__BB5_21:
	shr.u32 	%r45, %r120, 1;
	setp.ge.u32 	%p25, %r3, %r45;
	@%p25 bra 	$L__BB5_23;
	shl.b32 	%r101, %r45, 2;
	add.s32 	%r102, %r20, %r101;
	ld.shared.f32 	%f215, [%r102];
	ld.shared.f32 	%f216, [%r20];
	add.f32 	%f217, %f215, %f216;
	st.shared.f32 	[%r20], %f217;
	add.s32 	%r103, %r102, %r22;
	ld.shared.f32 	%f218, [%r103];
	ld.shared.f32 	%f219, [%r23];
	add.f32 	%f220, %f218, %f219;
	st.shared.f32 	[%r23], %f220;
	add.s32 	%r104, %r103, %r22;
	ld.shared.f32 	%f221, [%r104];
	ld.shared.f32 	%f222, [%r42];
	add.f32 	%f223, %f221, %f222;
	st.shared.f32 	[%r42], %f223;
	add.s32 	%r105, %r104, %r22;
	ld.shared.f32 	%f224, [%r105];
	ld.shared.f32 	%f225, [%r43];
	add.f32 	%f226, %f224, %f225;
	st.shared.f32 	[%r43], %f226;
$L__BB5_23:
	bar.sync 	0;
	setp.gt.u32 	%p26, %r120, 3;
	mov.u32 	%r120, %r45;
	@%p26 bra 	$L__BB5_21;
$L__BB5_24:
	setp.ne.s32 	%p27, %r3, 0;
	@%p27 bra 	$L__BB5_28;
	add.s32 	%r106, %r26, %r22;
	ld.shared.f32 	%f228, [%r106];
	ld.shared.f32 	%f229, [smem];
	add.f32 	%f230, %f229, 0f2EDBE6FF;
	div.rn.f32 	%f45, %f228, %f230;
	add.s32 	%r107, %r106, %r22;
	ld.shared.f32 	%f231, [%r107];
	ld.shared.f32 	%f232, [%r26];
	add.f32 	%f233, %f232, 0f2EDBE6FF;
	div.rn.f32 	%f46, %f231, %f233;
	setp.leu.f32 	%p28, %f45, 0f00000000;
	mov.f32 	%f265, 0f00000000;
	@%p28 bra 	$L__BB5_27;
	div.rn.f32 	%f234, %f46, %f45;
	min.f32 	%f265, %f234, 0f3F800000;
$L__BB5_27:
	ld.param.u64 	%rd39, [eagle3_verify_draft_f32_param_4];
	cvta.to.global.u64 	%rd36, %rd39;
	mul.wide.u32 	%rd37, %r5, 4;
	add.s64 	%rd38, %rd36, %rd37;
	st.global.f32 	[%rd38], %f265;
$L__BB5_28:
	ret;

}


// ===== COMPILED SASS (sm_100) =====

	.target	sm_100

	.elftype	@"ET_EXEC"


//--------------------- .note.nv.tkinfo           --------------------------
	.section	.note.nv.tkinfo,"",@"SHT_NOTE"
	.sectionflags	@"SHF_NOTE_NV_TKINFO"
	.tkinfo
        /*0018*/ 	.word	0x00000002
        /*0030*/ 	.string	""
        /*0030*/ 	.string	"ptxas"
        /*0030*/ 	.string	"Cuda compilation tools, release 13.0, V13.0.88"
        /*0030*/ 	.string	"Build cuda_13.0.r13.0/compiler.36424714_0"
        /*0030*/ 	.string	"-arch sm_100 -m 64 "



//--------------------- .note.nv.cuinfo           --------------------------
	.section	.note.nv.cuinfo,"",@"SHT_NOTE"
	.sectionflags	@"SHF_NOTE_NV_CUINFO"
        /*0018*/ 	.short	0x0002
        /*001a*/ 	.short	0x0064
        /*001c*/ 	.short	0x0082
	.zero		2


//--------------------- .nv.info                  --------------------------
	.section	.nv.info,"",@"SHT_CUDA_INFO"
	.align	4


	//----- nvinfo : EIATTR_REGCOUNT
	.align		4
        /*0000*/ 	.byte	0x04, 0x2f
        /*0002*/ 	.short	(.L_1 - .L_0)
	.align		4
.L_0:
        /*0004*/ 	.word	index@(eagle3_fuse_layers_f32)
        /*0008*/ 	.word	0x00000012


	//----- nvinfo : EIATTR_FRAME_SIZE
	.align		4
.L_1:
        /*000c*/ 	.byte	0x04, 0x11
        /*000e*/ 	.short	(.L_3 - .L_2)
	.align		4
.L_2:
        /*0010*/ 	.word	index@(eagle3_fuse_layers_f32)
        /*0014*/ 	.word	0x00000000


	//----- nvinfo : EIATTR_REGCOUNT
	.align		4
.L_3:
        /*0018*/ 	.byte	0x04, 0x2f
        /*001a*/ 	.short	(.L_5 - .L_4)
	.align		4
.L_4:
        /*001c*/ 	.word	index@(eagle3_fuse_layers_f16)
        /*0020*/ 	.word	0x00000012


	//----- nvinfo : EIATTR_FRAME_SIZE
	.align		4
.L_5:
        /*0024*/ 	.byte	0x04, 0x11
        /*0026*/ 	.short	(.L_7 - .L_6)
	.align		4
.L_6:
        /*0028*/ 	.word	index@(eagle3_fuse_layers_f16)
        /*002c*/ 	.word	0x00000000


	//----- nvinfo : EIATTR_REGCOUNT
	.align		4
.L_7:
        /*0030*/ 	.byte	0x04, 0x2f
        /*0032*/ 	.short	(.L_9 - .L_8)
	.align		4
.L_8:
        /*0034*/ 	.word	index@(eagle3_predict_confidence_f32)
        /*0038*/ 	.word	0x0000001c


	//----- nvinfo : EIATTR_FRAME_SIZE
	.align		4
.L_9:
        /*003c*/ 	.byte	0x04, 0x11
        /*003e*/ 	.short	(.L_11 - .L_10)
	.align		4
.L_10:
        /*0040*/ 	.word	index@($__internal_2_$__cuda_sm20_rcp_rn_f32_slowpath)
        /*0044*/ 	.word	0x00000000


	//----- nvinfo : EIATTR_FRAME_SIZE
	.align		4
.L_11:
        /*0048*/ 	.byte	0x04, 0x11
        /*004a*/ 	.short	(.L_13 - .L_12)
	.align		4
.L_12:
        /*004c*/ 	.word	index@(eagle3_predict_confidence_f32)
        /*0050*/ 	.word	0x00000000


	//----- nvinfo : EIATTR_REGCOUNT
	.align		4
.L_13:
        /*0054*/ 	.byte	0x04, 0x2f
        /*0056*/ 	.short	(.L_15 - .L_14)
	.align		4
.L_14:
        /*0058*/ 	.word	index@(eagle3_predict_confidence_f16)
        /*005c*/ 	.word	0x0000001c


	//----- nvinfo : EIATTR_FRAME_SIZE
	.align		4
.L_15:
        /*0060*/ 	.byte	0x04, 0x11
        /*0062*/ 	.short	(.L_17 - .L_16)
	.align		4
.L_16:
        /*0064*/ 	.word	index@($__internal_1_$__cuda_sm20_rcp_rn_f32_slowpath)
        /*0068*/ 	.word	0x00000000


	//----- nvinfo : EIATTR_FRAME_SIZE
	.align		4
.L_17:
        /*006c*/ 	.byte	0x04, 0x11
        /*006e*/ 	.short	(.L_19 - .L_18)
	.align		4
.L_18:
        /*0070*/ 	.word	index@(eagle3_predict_confidence_f16)
        /*0074*/ 	.word	0x00000000


	//----- nvinfo : EIATTR_REGCOUNT
	.align		4
.L_19:
        /*0078*/ 	.byte	0x04, 0x2f
        /*007a*/ 	.short	(.L_21 - .L_20)
	.align		4
.L_20:
        /*007c*/ 	.word	index@(eagle3_select_draft_length_f32)
        /*0080*/ 	.word	0x0000000a


	//----- nvinfo : EIATTR_FRAME_SIZE
	.align		4
.L_21:
        /*0084*/ 	.byte	0x04, 0x11
        /*0086*/ 	.short	(.L_23 - .L_22)
	.align		4
.L_22:
        /*0088*/ 	.word	index@(eagle3_select_draft_length_f32)
        /*008c*/ 	.word	0x00000000


	//----- nvinfo : EIATTR_REGCOUNT
	.align		4
.L_23:
        /*0090*/ 	.byte	0x04, 0x2f
        /*0092*/ 	.short	(.L_25 - .L_24)
	.align		4
.L_24:
        /*0094*/ 	.word	index@(eagle3_verify_draft_f32)
        /*0098*/ 	.word	0x00000020


	//----- nvinfo : EIATTR_FRAME_SIZE
	.align		4
.L_25:
        /*009c*/ 	.byte	0x04, 0x11
        /*009e*/ 	.short	(.L_27 - .L_26)
	.align		4
.L_26:
        /*00a0*/ 	.word	index@($__internal_0_$__cuda_sm3x_div_rn_noftz_f32_slowpath)
        /*00a4*/ 	.word	0x00000000


	//----- nvinfo : EIATTR_FRAME_SIZE
	.align		4
.L_27:
        /*00a8*/ 	.byte	0x04, 0x11
        /*00aa*/ 	.short	(.L_29 - .L_28)
	.align		4
.L_28:
        /*00ac*/ 	.word	index@(eagle3_verify_draft_f32)
        /*00b0*/ 	.word	0x00000000


	//----- nvinfo : EIATTR_MIN_STACK_SIZE
	.align		4
.L_29:
        /*00b4*/ 	.byte	0x04, 0x12
        /*00b6*/ 	.short	(.L_31 - .L_30)
	.align		4
.L_30:
        /*00b8*/ 	.word	index@(eagle3_verify_draft_f32)
        /*00bc*/ 	.word	0x00000000


	//----- nvinfo : EIATTR_MIN_STACK_SIZE
	.align		4
.L_31:
        /*00c0*/ 	.byte	0x04, 0x12
        /*00c2*/ 	.short	(.L_33 - .L_32)
	.align		4
.L_32:
        /*00c4*/ 	.word	index@(eagle3_select_draft_length_f32)
        /*00c8*/ 	.word	0x00000000


	//----- nvinfo : EIATTR_MIN_STACK_SIZE
	.align		4
.L_33:
        /*00cc*/ 	.byte	0x04, 0x12
        /*00ce*/ 	.short	(.L_35 - .L_34)
	.align		4
.L_34:
        /*00d0*/ 	.word	index@(eagle3_predict_confidence_f16)
        /*00d4*/ 	.word	0x00000000


	//----- nvinfo : EIATTR_MIN_STACK_SIZE
	.align		4
.L_35:
        /*00d8*/ 	.byte	0x04, 0x12
        /*00da*/ 	.short	(.L_37 - .L_36)
	.align		4
.L_36:
        /*00dc*/ 	.word	index@(eagle3_predict_confidence_f32)
        /*00e0*/ 	.word	0x00000000


	//----- nvinfo : EIATTR_MIN_STACK_SIZE
	.align		4
.L_37:
        /*00e4*/ 	.byte	0x04, 0x12
        /*00e6*/ 	.short	(.L_39 - .L_38)
	.align		4
.L_38:
        /*00e8*/ 	.word	index@(eagle3_fuse_layers_f16)
        /*00ec*/ 	.word	0x00000000


	//----- nvinfo : EIATTR_MIN_STACK_SIZE
	.align		4
.L_39:
        /*00f0*/ 	.byte	0x04, 0x12
        /*00f2*/ 	.short	(.L_41 - .L_40)
	.align		4
.L_40:
        /*00f4*/ 	.word	index@(eagle3_fuse_layers_f32)
        /*00f8*/ 	.word	0x00000000
.L_41:


//--------------------- .nv.compat                --------------------------
	.section	.nv.compat,"",@"SHT_CUDA_COMPAT_INFO"
	.align	4
        /*0000*/ 	.byte	0x02, 0x09, 0x00, 0x00, 0x02, 0x02, 0x01, 0x00, 0x02, 0x05, 0x05, 0x00, 0x03, 0x07, 0x01, 0x01
        /*0010*/ 	.byte	0x02, 0x03, 0x00, 0x00, 0x02, 0x06, 0x01, 0x00, 0x04, 0x0b, 0x08, 0x00, 0x01, 0x00, 0x00, 0x00
        /*0020*/ 	.byte	0x00, 0x00, 0x00, 0x00


//--------------------- .nv.info.eagle3_verify_draft_f32 --------------------------
	.section	.nv.info.eagle3_verify_draft_f32,"",@"SHT_CUDA_INFO"
	.sectionflags	@""
	.align	4


	//----- nvinfo : EIATTR_CUDA_API_VERSION
	.align		4
        /*0000*/ 	.byte	0x04, 0x37
        /*0002*/ 	.short	(.L_43 - .L_42)
.L_42:
        /*0004*/ 	.word	0x00000082


	//----- nvinfo : EIATTR_KPARAM_INFO
	.align		4
.L_43:
        /*0008*/ 	.byte	0x04, 0x17
        /*000a*/ 	.short	(.L_45 - .L_44)
.L_44:
        /*000c*/ 	.word	0x00000000
        /*0010*/ 	.short	0x0007
        /*0012*/ 	.short	0x0030
        /*0014*/ 	.byte	0x00, 0xf0, 0x11, 0x00


	//----- nvinfo : EIATTR_KPARAM_INFO
	.align		4
.L_45:
        /*0018*/ 	.byte	0x04, 0x17
        /*001a*/ 	.short	(.L_47 - .L_46)
.L_46:
        /*001c*/ 	.word	0x00000000
        /*0020*/ 	.short	0x0006
        /*0022*/ 	.short	0x002c
        /*0024*/ 	.byte	0x00, 0xf0, 0x11, 0x00


	//----- nvinfo : EIATTR_KPARAM_INFO
	.align		4
.L_47:
        /*0028*/ 	.byte	0x04, 0x17
        /*002a*/ 	.short	(.L_49 - .L_48)
.L_48:
        /*002c*/ 	.word	0x00000000
        /*0030*/ 	.short	0x0005
        /*0032*/ 	.short	0x0028
        /*0034*/ 	.byte	0x00, 0xf0, 0x11, 0x00


	//----- nvinfo : EIATTR_KPARAM_INFO
	.align		4
.L_49:
        /*0038*/ 	.byte	0x04, 0x17
        /*003a*/ 	.short	(.L_51 - .L_50)
.L_50:
        /*003c*/ 	.word	0x00000000
        /*0040*/ 	.short	0x0004
        /*0042*/ 	.short	0x0020
        /*0044*/ 	.byte	0x00, 0xf5, 0x21, 0x00


	//----- nvinfo : EIATTR_KPARAM_INFO
	.align		4
.L_51:
        /*0048*/ 	.byte	0x04, 0x17
        /*004a*/ 	.short	(.L_53 - .L_52)
.L_52:
        /*004c*/ 	.word	0x00000000
        /*0050*/ 	.short	0x0003
        /*0052*/ 	.short	0x0018
        /*0054*/ 	.byte	0x00, 0xf5, 0x21, 0x00


	//----- nvinfo : EIATTR_KPARAM_INFO
	.align		4
.L_53:
        /*0058*/ 	.byte	0x04, 0x17
        /*005a*/ 	.short	(.L_55 - .L_54)
.L_54:
        /*005c*/ 	.word	0x00000000
        /*0060*/ 	.short	0x0002
        /*0062*/ 	.short	0x0010
        /*0064*/ 	.byte	0x00, 0xf5, 0x21, 0x00


	//----- nvinfo : EIATTR_KPARAM_INFO
	.align		4
.L_55:
        /*0068*/ 	.byte	0x04, 0x17
        /*006a*/ 	.short	(.L_57 - .L_56)
.L_56:
        /*006c*/ 	.word	0x00000000
        /*0070*/ 	.short	0x0001
        /*0072*/ 	.short	0x0008
        /*0074*/ 	.byte	0x00, 0xf5, 0x21, 0x00


	//----- nvinfo : EIATTR_KPARAM_INFO
	.align		4
.L_57:
        /*0078*/ 	.byte	0x04, 0x17
        /*007a*/ 	.short	(.L_59 - .L_58)
.L_58:
        /*007c*/ 	.word	0x00000000
        /*0080*/ 	.short	0x0000
        /*0082*/ 	.short	0x0000
        /*0084*/ 	.byte	0x00, 0xf5, 0x21, 0x00


	//----- nvinfo : EIATTR_SPARSE_MMA_MASK
	.align		4
.L_59:
        /*0088*/ 	.byte	0x03, 0x50
        /*008a*/ 	.short	0x0000


	//----- nvinfo : EIATTR_MAXREG_COUNT
	.align		4
        /*008c*/ 	.byte	0x03, 0x1b
        /*008e*/ 	.short	0x00ff


	//----- nvinfo : EIATTR_NUM_BARRIERS
	.align		4
        /*0090*/ 	.byte	0x02, 0x4c
        /*0092*/ 	.byte	0x01
	.zero		1


	//----- nvinfo : EIATTR_MERCURY_ISA_VERSION
	.align		4
        /*0094*/ 	.byte	0x03, 0x5f
        /*0096*/ 	.short	0x0101


	//----- nvinfo : EIATTR_VRC_CTA_INIT_COUNT
	.align		4
        /*0098*/ 	.byte	0x02, 0x4a
	.zero		1
	.zero		1


	//----- nvinfo : EIATTR_EXIT_INSTR_OFFSETS
	.align		4
        /*009c*/ 	.byte	0x04, 0x1c
        /*009e*/ 	.short	(.L_61 - .L_60)


	//   ....[0]....
.L_60:
        /*00a0*/ 	.word	0x00000060


	//   ....[1]....
        /*00a4*/ 	.word	0x00001890


	//   ....[2]....
        /*00a8*/ 	.word	0x00001c10


	//----- nvinfo : EIATTR_CRS_STACK_SIZE
	.align		4
.L_61:
        /*00ac*/ 	.byte	0x04, 0x1e
        /*00ae*/ 	.short	(.L_63 - .L_62)
.L_62:
        /*00b0*/ 	.word	0x00000000


	//----- nvinfo : EIATTR_CBANK_PARAM_SIZE
	.align		4
.L_63:
        /*00b4*/ 	.byte	0x03, 0x19
        /*00b6*/ 	.short	0x0034


	//----- nvinfo : EIATTR_PARAM_CBANK
	.align		4
        /*00b8*/ 	.byte	0x04, 0x0a
        /*00ba*/ 	.short	(.L_65 - .L_64)
	.align		4
.L_64:
        /*00bc*/ 	.word	index@(.nv.constant0.eagle3_verify_draft_f32)
        /*00c0*/ 	.short	0x0380
        /*00c2*/ 	.short	0x0034


	//----- nvinfo : EIATTR_SW_WAR
	.align		4
.L_65:
        /*00c4*/ 	.byte	0x04, 0x36
        /*00c6*/ 	.short	(.L_67 - .L_66)
.L_66:
        /*00c8*/ 	.word	0x00000008
.L_67:


//--------------------- .nv.info.eagle3_select_draft_length_f32 --------------------------
	.section	.nv.info.eagle3_select_draft_length_f32,"",@"SHT_CUDA_INFO"
	.sectionflags	@""
	.align	4


	//----- nvinfo : EIATTR_CUDA_API_VERSION
	.align		4
        /*0000*/ 	.byte	0x04, 0x37
        /*0002*/ 	.short	(.L_69 - .L_68)
.L_68:
        /*0004*/ 	.word	0x00000082


	//----- nvinfo : EIATTR_KPARAM_INFO
	.align		4
.L_69:
        /*0008*/ 	.byte	0x04, 0x17
        /*000a*/ 	.short	(.L_71 - .L_70)
.L_70:
        /*000c*/ 	.word	0x00000000
        /*0010*/ 	.short	0x0006
        /*0012*/ 	.short	0x0020
        /*0014*/ 	.byte	0x00, 0xf0, 0x11, 0x00


	//----- nvinfo : EIATTR_KPARAM_INFO
	.align		4
.L_71:
        /*0018*/ 	.byte	0x04, 0x17
        /*001a*/ 	.short	(.L_73 - .L_72)
.L_72:
        /*001c*/ 	.word	0x00000000
        /*0020*/ 	.short	0x0005
        /*0022*/ 	.short	0x001c
        /*0024*/ 	.byte	0x00, 0xf0, 0x11, 0x00


	//----- nvinfo : EIATTR_KPARAM_INFO
	.align		4
.L_73:
        /*0028*/ 	.byte	0x04, 0x17
        /*002a*/ 	.short	(.L_75 - .L_74)
.L_74:
        /*002c*/ 	.word	0x00000000
        /*0030*/ 	.short	0x0004
        /*0032*/ 	.short	0x0018
        /*0034*/ 	.byte	0x00, 0xf0, 0x11, 0x00


	//----- nvinfo : EIATTR_KPARAM_INFO
	.align		4
.L_75:
        /*0038*/ 	.byte	0x04, 0x17
        /*003a*/ 	.short	(.L_77 - .L_76)
.L_76:
        /*003c*/ 	.word	0x00000000
        /*0040*/ 	.short	0x0003
        /*0042*/ 	.short	0x0014
        /*0044*/ 	.byte	0x00, 0xf0, 0x11, 0x00


	//----- nvinfo : EIATTR_KPARAM_INFO
	.align		4
.L_77:
        /*0048*/ 	.byte	0x04, 0x17
        /*004a*/ 	.short	(.L_79 - .L_78)
.L_78:
        /*004c*/ 	.word	0x00000000
        /*0050*/ 	.short	0x0002
        /*0052*/ 	.short	0x0010
        /*0054*/ 	.byte	0x00, 0xf0, 0x11, 0x00


	//----- nvinfo : EIATTR_KPARAM_INFO
	.align		4
.L_79:
        /*0058*/ 	.byte	0x04, 0x17
        /*005a*/ 	.short	(.L_81 - .L_80)
.L_80:
        /*005c*/ 	.word	0x00000000
        /*0060*/ 	.short	0x0001
        /*0062*/ 	.short	0x0008
        /*0064*/ 	.byte	0x00, 0xf5, 0x21, 0x00


	//----- nvinfo : EIATTR_KPARAM_INFO
	.align		4
.L_81:
        /*0068*/ 	.byte	0x04, 0x17
        /*006a*/ 	.short	(.L_83 - .L_82)
.L_82:
        /*006c*/ 	.word	0x00000000
        /*0070*/ 	.short	0x0000
        /*0072*/ 	.short	0x0000
        /*0074*/ 	.byte	0x00, 0xf5, 0x21, 0x00


	//----- nvinfo : EIATTR_SPARSE_MMA_MASK
	.align		4
.L_83:
        /*0078*/ 	.byte	0x03, 0x50
        /*007a*/ 	.short	0x0000


	//----- nvinfo : EIATTR_MAXREG_COUNT
	.align		4
        /*007c*/ 	.byte	0x03, 0x1b
        /*007e*/ 	.short	0x00ff


	//----- nvinfo : EIATTR_MERCURY_ISA_VERSION
	.align		4
        /*0080*/ 	.byte	0x03, 0x5f
        /*0082*/ 	.short	0x0101


	//----- nvinfo : EIATTR_VRC_CTA_INIT_COUNT
	.align		4
        /*0084*/ 	.byte	0x02, 0x4a
	.zero		1
	.zero		1


	//----- nvinfo : EIATTR_EXIT_INSTR_OFFSETS
	.align		4
        /*0088*/ 	.byte	0x04, 0x1c
        /*008a*/ 	.short	(.L_85 - .L_84)


	//   ....[0]....
.L_84:
        /*008c*/ 	.word	0x00000070


	//   ....[1]....
        /*0090*/ 	.word	0x000002e0


	//----- nvinfo : EIATTR_CRS_STACK_SIZE
	.align		4
.L_85:
        /*0094*/ 	.byte	0x04, 0x1e
        /*0096*/ 	.short	(.L_87 - .L_86)
.L_86:
        /*0098*/ 	.word	0x00000000


	//----- nvinfo : EIATTR_CBANK_PARAM_SIZE
	.align		4
.L_87:
        /*009c*/ 	.byte	0x03, 0x19
        /*009e*/ 	.short	0x0024


	//----- nvinfo : EIATTR_PARAM_CBANK
	.align		4
        /*00a0*/ 	.byte	0x04, 0x0a
        /*00a2*/ 	.short	(.L_89 - .L_88)
	.align		4
.L_88:
        /*00a4*/ 	.word	index@(.nv.constant0.eagle3_select_draft_length_f32)
        /*00a8*/ 	.short	0x0380
        /*00aa*/ 	.short	0x0024


	//----- nvinfo : EIATTR_SW_WAR
	.align		4
.L_89:
        /*00ac*/ 	.byte	0x04, 0x36
        /*00ae*/ 	.short	(.L_91 - .L_90)
.L_90:
        /*00b0*/ 	.word	0x00000008
.L_91:


//--------------------- .nv.info.eagle3_predict_confidence_f16 --------------------------
	.section	.nv.info.eagle3_predict_confidence_f16,"",@"SHT_CUDA_INFO"
	.sectionflags	@""
	.align	4


	//----- nvinfo : EIATTR_CUDA_API_VERSION
	.align		4
        /*0000*/ 	.byte	0x04, 0x37
        /*0002*/ 	.short	(.L_93 - .L_92)
.L_92:
        /*0004*/ 	.word	0x00000082


	//----- nvinfo : EIATTR_KPARAM_INFO
	.align		4
.L_93:
        /*0008*/ 	.byte	0x04, 0x17
        /*000a*/ 	.short	(.L_95 - .L_94)
.L_94:
        /*000c*/ 	.word	0x00000000
        /*0010*/ 	.short	0x0006
        /*0012*/ 	.short	0x0024
        /*0014*/ 	.byte	0x00, 0xf0, 0x11, 0x00


	//----- nvinfo : EIATTR_KPARAM_INFO
	.align		4
.L_95:
        /*0018*/ 	.byte	0x04, 0x17
        /*001a*/ 	.short	(.L_97 - .L_96)
.L_96:
        /*001c*/ 	.word	0x00000000
        /*0020*/ 	.short	0x0005
        /*0022*/ 	.short	0x0020
        /*0024*/ 	.byte	0x00, 0xf0, 0x11, 0x00


	//----- nvinfo : EIATTR_KPARAM_INFO
	.align		4
.L_97:
        /*0028*/ 	.byte	0x04, 0x17
        /*002a*/ 	.short	(.L_99 - .L_98)
.L_98:
        /*002c*/ 	.word	0x00000000
        /*0030*/ 	.short	0x0004
        /*0032*/ 	.short	0x001c
        /*0034*/ 	.byte	0x00, 0xf0, 0x11, 0x00


	//----- nvinfo : EIATTR_KPARAM_INFO
	.align		4
.L_99:
        /*0038*/ 	.byte	0x04, 0x17
        /*003a*/ 	.short	(.L_101 - .L_100)
.L_100:
        /*003c*/ 	.word	0x00000000
        /*0040*/ 	.short	0x0003
        /*0042*/ 	.short	0x0018
        /*0044*/ 	.byte	0x00, 0xf0, 0x11, 0x00


	//----- nvinfo : EIATTR_KPARAM_INFO
	.align		4
.L_101:
        /*0048*/ 	.byte	0x04, 0x17
        /*004a*/ 	.short	(.L_103 - .L_102)
.L_102:
        /*004c*/ 	.word	0x00000000
        /*0050*/ 	.short	0x0002
        /*0052*/ 	.short	0x0010
        /*0054*/ 	.byte	0x00, 0xf5, 0x21, 0x00


	//----- nvinfo : EIATTR_KPARAM_INFO
	.align		4
.L_103:
        /*0058*/ 	.byte	0x04, 0x17
        /*005a*/ 	.short	(.L_105 - .L_104)
.L_104:
        /*005c*/ 	.word	0x00000000
        /*0060*/ 	.short	0x0001
        /*0062*/ 	.short	0x0008
        /*0064*/ 	.byte	0x00, 0xf5, 0x21, 0x00


	//----- nvinfo : EIATTR_KPARAM_INFO
	.align		4
.L_105:
        /*0068*/ 	.byte	0x04, 0x17
        /*006a*/ 	.short	(.L_107 - .L_106)
.L_106:
        /*006c*/ 	.word	0x00000000
        /*0070*/ 	.short	0x0000
        /*0072*/ 	.short	0x0000
        /*0074*/ 	.byte	0x00, 0xf5, 0x21, 0x00


	//----- nvinfo : EIATTR_SPARSE_MMA_MASK
	.align		4
.L_107:
        /*0078*/ 	.byte	0x03, 0x50
        /*007a*/ 	.short	0x0000


	//----- nvinfo : EIATTR_MAXREG_COUNT
	.align		4
        /*007c*/ 	.byte	0x03, 0x1b
        /*007e*/ 	.short	0x00ff


	//----- nvinfo : EIATTR_NUM_BARRIERS
	.align		4
        /*0080*/ 	.byte	0x02, 0x4c
        /*0082*/ 	.byte	0x01
	.zero		1


	//----- nvinfo : EIATTR_MERCURY_ISA_VERSION
	.align		4
        /*0084*/ 	.byte	0x03, 0x5f
        /*0086*/ 	.short	0x0101


	//----- nvinfo : EIATTR_VRC_CTA_INIT_COUNT
	.align		4
        /*0088*/ 	.byte	0x02, 0x4a
	.zero		1
	.zero		1


	//----- nvinfo : EIATTR_EXIT_INSTR_OFFSETS
	.align		4
        /*008c*/ 	.byte	0x04, 0x1c
        /*008e*/ 	.short	(.L_109 - .L_108)


	//   ....[0]....
.L_108:
        /*0090*/ 	.word	0x00000070


	//   ....[1]....
        /*0094*/ 	.word	0x00000860


	//   ....[2]....
        /*0098*/ 	.word	0x00000a60


	//----- nvinfo : EIATTR_CRS_STACK_SIZE
	.align		4
.L_109:
        /*009c*/ 	.byte	0x04, 0x1e
        /*009e*/ 	.short	(.L_111 - .L_110)
.L_110:
        /*00a0*/ 	.word	0x00000000


	//----- nvinfo : EIATTR_CBANK_PARAM_SIZE
	.align		4
.L_111:
        /*00a4*/ 	.byte	0x03, 0x19
        /*00a6*/ 	.short	0x0028


	//----- nvinfo : EIATTR_PARAM_CBANK
	.align		4
        /*00a8*/ 	.byte	0x04, 0x0a
        /*00aa*/ 	.short	(.L_113 - .L_112)
	.align		4
.L_112:
        /*00ac*/ 	.word	index@(.nv.constant0.eagle3_predict_confidence_f16)
        /*00b0*/ 	.short	0x0380
        /*00b2*/ 	.short	0x0028


	//----- nvinfo : EIATTR_SW_WAR
	.align		4
.L_113:
        /*00b4*/ 	.byte	0x04, 0x36
        /*00b6*/ 	.short	(.L_115 - .L_114)
.L_114:
        /*00b8*/ 	.word	0x00000008
.L_115:


//--------------------- .nv.info.eagle3_predict_confidence_f32 --------------------------
	.section	.nv.info.eagle3_predict_confidence_f32,"",@"SHT_CUDA_INFO"
	.sectionflags	@""
	.align	4


	//----- nvinfo : EIATTR_CUDA_API_VERSION
	.align		4
        /*0000*/ 	.byte	0x04, 0x37
        /*0002*/ 	.short	(.L_117 - .L_116)
.L_116:
        /*0004*/ 	.word	0x00000082


	//----- nvinfo : EIATTR_KPARAM_INFO
	.align		4
.L_117:
        /*0008*/ 	.byte	0x04, 0x17
        /*000a*/ 	.short	(.L_119 - .L_118)
.L_118:
        /*000c*/ 	.word	0x00000000
        /*0010*/ 	.short	0x0006
        /*0012*/ 	.short	0x0024
        /*0014*/ 	.byte	0x00, 0xf0, 0x11, 0x00


	//----- nvinfo : EIATTR_KPARAM_INFO
	.align		4
.L_119:
        /*0018*/ 	.byte	0x04, 0x17
        /*001a*/ 	.short	(.L_121 - .L_120)
.L_120:
        /*001c*/ 	.word	0x00000000
        /*0020*/ 	.short	0x0005
        /*0022*/ 	.short	0x0020
        /*0024*/ 	.byte	0x00, 0xf0, 0x11, 0x00


	//----- nvinfo : EIATTR_KPARAM_INFO
	.align		4
.L_121:
        /*0028*/ 	.byte	0x04, 0x17
        /*002a*/ 	.short	(.L_123 - .L_122)
.L_122:
        /*002c*/ 	.word	0x00000000
        /*0030*/ 	.short	0x0004
        /*0032*/ 	.short	0x001c
        /*0034*/ 	.byte	0x00, 0xf0, 0x11, 0x00


	//----- nvinfo : EIATTR_KPARAM_INFO
	.align		4
.L_123:
        /*0038*/ 	.byte	0x04, 0x17
        /*003a*/ 	.short	(.L_125 - .L_124)
.L_124:
        /*003c*/ 	.word	0x00000000
        /*0040*/ 	.short	0x0003
        /*0042*/ 	.short	0x0018
        /*0044*/ 	.byte	0x00, 0xf0, 0x11, 0x00


	//----- nvinfo : EIATTR_KPARAM_INFO
	.align		4
.L_125:
        /*0048*/ 	.byte	0x04, 0x17
        /*004a*/ 	.short	(.L_127 - .L_126)
.L_126:
        /*004c*/ 	.word	0x00000000
        /*0050*/ 	.short	0x0002
        /*0052*/ 	.short	0x0010
        /*0054*/ 	.byte	0x00, 0xf5, 0x21, 0x00


	//----- nvinfo : EIATTR_KPARAM_INFO
	.align		4
.L_127:
        /*0058*/ 	.byte	0x04, 0x17
        /*005a*/ 	.short	(.L_129 - .L_128)
.L_128:
        /*005c*/ 	.word	0x00000000
        /*0060*/ 	.short	0x0001
        /*0062*/ 	.short	0x0008
        /*0064*/ 	.byte	0x00, 0xf5, 0x21, 0x00


	//----- nvinfo : EIATTR_KPARAM_INFO
	.align		4
.L_129:
        /*0068*/ 	.byte	0x04, 0x17
        /*006a*/ 	.short	(.L_131 - .L_130)
.L_130:
        /*006c*/ 	.word	0x00000000
        /*0070*/ 	.short	0x0000
        /*0072*/ 	.short	0x0000
        /*0074*/ 	.byte	0x00, 0xf5, 0x21, 0x00


	//----- nvinfo : EIATTR_SPARSE_MMA_MASK
	.align		4
.L_131:
        /*0078*/ 	.byte	0x03, 0x50
        /*007a*/ 	.short	0x0000


	//----- nvinfo : EIATTR_MAXREG_COUNT
	.align		4
        /*007c*/ 	.byte	0x03, 0x1b
        /*007e*/ 	.short	0x00ff


	//----- nvinfo : EIATTR_NUM_BARRIERS
	.align		4
        /*0080*/ 	.byte	0x02, 0x4c
        /*0082*/ 	.byte	0x01
	.zero		1


	//----- nvinfo : EIATTR_MERCURY_ISA_VERSION
	.align		4
        /*0084*/ 	.byte	0x03, 0x5f
        /*0086*/ 	.short	0x0101


	//----- nvinfo : EIATTR_VRC_CTA_INIT_COUNT
	.align		4
        /*0088*/ 	.byte	0x02, 0x4a
	.zero		1
	.zero		1


	//----- nvinfo : EIATTR_EXIT_INSTR_OFFSETS
	.align		4
        /*008c*/ 	.byte	0x04, 0x1c
        /*008e*/ 	.short	(.L_133 - .L_132)


	//   ....[0]....
.L_132:
        /*0090*/ 	.word	0x00000070


	//   ....[1]....
        /*0094*/ 	.word	0x000007c0


	//   ....[2]....
        /*0098*/ 	.word	0x000009b0


	//----- nvinfo : EIATTR_CRS_STACK_SIZE
	.align		4
.L_133:
        /*009c*/ 	.byte	0x04, 0x1e
        /*009e*/ 	.short	(.L_135 - .L_134)
.L_134:
        /*00a0*/ 	.word	0x00000000


	//----- nvinfo : EIATTR_CBANK_PARAM_SIZE
	.align		4
.L_135:
        /*00a4*/ 	.byte	0x03, 0x19
        /*00a6*/ 	.short	0x0028


	//----- nvinfo : EIATTR_PARAM_CBANK
	.align		4
        /*00a8*/ 	.byte	0x04, 0x0a
        /*00aa*/ 	.short	(.L_137 - .L_136)
	.align		4
.L_136:
        /*00ac*/ 	.word	index@(.nv.constant0.eagle3_predict_confidence_f32)
        /*00b0*/ 	.short	0x0380
        /*00b2*/ 	.short	0x0028


	//----- nvinfo : EIATTR_SW_WAR
	.align		4
.L_137:
        /*00b4*/ 	.byte	0x04, 0x36
        /*00b6*/ 	.short	(.L_139 - .L_138)
.L_138:
        /*00b8*/ 	.word	0x00000008
.L_139:


//--------------------- .nv.info.eagle3_fuse_layers_f16 --------------------------
	.section	.nv.info.eagle3_fuse_layers_f16,"",@"SHT_CUDA_INFO"
	.sectionflags	@""
	.align	4


	//----- nvinfo : EIATTR_CUDA_API_VERSION
	.align		4
        /*0000*/ 	.byte	0x04, 0x37
        /*0002*/ 	.short	(.L_141 - .L_140)
.L_140:
        /*0004*/ 	.word	0x00000082


	//----- nvinfo : EIATTR_KPARAM_INFO
	.align		4
.L_141:
        /*0008*/ 	.byte	0x04, 0x17
        /*000a*/ 	.short	(.L_143 - .L_142)
.L_142:
        /*000c*/ 	.word	0x00000000
        /*0010*/ 	.short	0x0007
        /*0012*/ 	.short	0x0028
        /*0014*/ 	.byte	0x00, 0xf0, 0x11, 0x00


	//----- nvinfo : EIATTR_KPARAM_INFO
	.align		4
.L_143:
        /*0018*/ 	.byte	0x04, 0x17
        /*001a*/ 	.short	(.L_145 - .L_144)
.L_144:
        /*001c*/ 	.word	0x00000000
        /*0020*/ 	.short	0x0006
        /*0022*/ 	.short	0x0024
        /*0024*/ 	.byte	0x00, 0xf0, 0x11, 0x00


	//----- nvinfo : EIATTR_KPARAM_INFO
	.align		4
.L_145:
        /*0028*/ 	.byte	0x04, 0x17
        /*002a*/ 	.short	(.L_147 - .L_146)
.L_146:
        /*002c*/ 	.word	0x00000000
        /*0030*/ 	.short	0x0005
        /*0032*/ 	.short	0x0020
        /*0034*/ 	.byte	0x00, 0xf0, 0x11, 0x00


	//----- nvinfo : EIATTR_KPARAM_INFO
	.align		4
.L_147:
        /*0038*/ 	.byte	0x04, 0x17
        /*003a*/ 	.short	(.L_149 - .L_148)
.L_148:
        /*003c*/ 	.word	0x00000000
        /*0040*/ 	.short	0x0004
        /*0042*/ 	.short	0x001c
        /*0044*/ 	.byte	0x00, 0xf0, 0x11, 0x00


	//----- nvinfo : EIATTR_KPARAM_INFO
	.align		4
.L_149:
        /*0048*/ 	.byte	0x04, 0x17
        /*004a*/ 	.short	(.L_151 - .L_150)
.L_150:
        /*004c*/ 	.word	0x00000000
        /*0050*/ 	.short	0x0003
        /*0052*/ 	.short	0x0018
        /*0054*/ 	.byte	0x00, 0xf0, 0x11, 0x00


	//----- nvinfo : EIATTR_KPARAM_INFO
	.align		4
.L_151:
        /*0058*/ 	.byte	0x04, 0x17
        /*005a*/ 	.short	(.L_153 - .L_152)
.L_152:
        /*005c*/ 	.word	0x00000000
        /*0060*/ 	.short	0x0002
        /*0062*/ 	.short	0x0010
        /*0064*/ 	.byte	0x00, 0xf5, 0x21, 0x00


	//----- nvinfo : EIATTR_KPARAM_INFO
	.align		4
.L_153:
        /*0068*/ 	.byte	0x04, 0x17
        /*006a*/ 	.short	(.L_155 - .L_154)
.L_154:
        /*006c*/ 	.word	0x00000000
        /*0070*/ 	.short	0x0001
        /*0072*/ 	.short	0x0008
        /*0074*/ 	.byte	0x00, 0xf5, 0x21, 0x00


	//----- nvinfo : EIATTR_KPARAM_INFO
	.align		4
.L_155:
        /*0078*/ 	.byte	0x04, 0x17
        /*007a*/ 	.short	(.L_157 - .L_156)
.L_156:
        /*007c*/ 	.word	0x00000000
        /*0080*/ 	.short	0x0000
        /*0082*/ 	.short	0x0000
        /*0084*/ 	.byte	0x00, 0xf5, 0x21, 0x00


	//----- nvinfo : EIATTR_SPARSE_MMA_MASK
	.align		4
.L_157:
        /*0088*/ 	.byte	0x03, 0x50
        /*008a*/ 	.short	0x0000


	//----- nvinfo : EIATTR_MAXREG_COUNT
	.align		4
        /*008c*/ 	.byte	0x03, 0x1b
        /*008e*/ 	.short	0x00ff


	//----- nvinfo : EIATTR_MERCURY_ISA_VERSION
	.align		4
        /*0090*/ 	.byte	0x03, 0x5f
        /*0092*/ 	.short	0x0101


	//----- nvinfo : EIATTR_VRC_CTA_INIT_COUNT
	.align		4
        /*0094*/ 	.byte	0x02, 0x4a
	.zero		1
	.zero		1


	//----- nvinfo : EIATTR_EXIT_INSTR_OFFSETS
	.align		4
        /*0098*/ 	.byte	0x04, 0x1c
        /*009a*/ 	.short	(.L_159 - .L_158)


	//   ....[0]....
.L_158:
        /*009c*/ 	.word	0x000000c0


	//   ....[1]....
        /*00a0*/ 	.word	0x000005f0


	//   ....[2]....
        /*00a4*/ 	.word	0x00000760


	//   ....[3]....
        /*00a8*/ 	.word	0x000007a0


	//----- nvinfo : EIATTR_CRS_STACK_SIZE
	.align		4
.L_159:
        /*00ac*/ 	.byte	0x04, 0x1e
        /*00ae*/ 	.short	(.L_161 - .L_160)
.L_160:
        /*00b0*/ 	.word	0x00000000


	//----- nvinfo : EIATTR_CBANK_PARAM_SIZE
	.align		4
.L_161:
        /*00b4*/ 	.byte	0x03, 0x19
        /*00b6*/ 	.short	0x002c


	//----- nvinfo : EIATTR_PARAM_CBANK
	.align		4
        /*00b8*/ 	.byte	0x04, 0x0a
        /*00ba*/ 	.short	(.L_163 - .L_162)
	.align		4
.L_162:
        /*00bc*/ 	.word	index@(.nv.constant0.eagle3_fuse_layers_f16)
        /*00c0*/ 	.short	0x0380
        /*00c2*/ 	.short	0x002c


	//----- nvinfo : EIATTR_SW_WAR
	.align		4
.L_163:
        /*00c4*/ 	.byte	0x04, 0x36
        /*00c6*/ 	.short	(.L_165 - .L_164)
.L_164:
        /*00c8*/ 	.word	0x00000008
.L_165:


//--------------------- .nv.info.eagle3_fuse_layers_f32 --------------------------
	.section	.nv.info.eagle3_fuse_layers_f32,"",@"SHT_CUDA_INFO"
	.sectionflags	@""
	.align	4


	//----- nvinfo : EIATTR_CUDA_API_VERSION
	.align		4
        /*0000*/ 	.byte	0x04, 0x37
        /*0002*/ 	.short	(.L_167 - .L_166)
.L_166:
        /*0004*/ 	.word	0x00000082


	//----- nvinfo : EIATTR_KPARAM_INFO
	.align		4
.L_167:
        /*0008*/ 	.byte	0x04, 0x17
        /*000a*/ 	.short	(.L_169 - .L_168)
.L_168:
        /*000c*/ 	.word	0x00000000
        /*0010*/ 	.short	0x0007
        /*0012*/ 	.short	0x0028
        /*0014*/ 	.byte	0x00, 0xf0, 0x11, 0x00


	//----- nvinfo : EIATTR_KPARAM_INFO
	.align		4
.L_169:
        /*0018*/ 	.byte	0x04, 0x17
        /*001a*/ 	.short	(.L_171 - .L_170)
.L_170:
        /*001c*/ 	.word	0x00000000
        /*0020*/ 	.short	0x0006
        /*0022*/ 	.short	0x0024
        /*0024*/ 	.byte	0x00, 0xf0, 0x11, 0x00


	//----- nvinfo : EIATTR_KPARAM_INFO
	.align		4
.L_171:
        /*0028*/ 	.byte	0x04, 0x17
        /*002a*/ 	.short	(.L_173 - .L_172)
.L_172:
        /*002c*/ 	.word	0x00000000
        /*0030*/ 	.short	0x0005
        /*0032*/ 	.short	0x0020
        /*0034*/ 	.byte	0x00, 0xf0, 0x11, 0x00


	//----- nvinfo : EIATTR_KPARAM_INFO
	.align		4
.L_173:
        /*0038*/ 	.byte	0x04, 0x17
        /*003a*/ 	.short	(.L_175 - .L_174)
.L_174:
        /*003c*/ 	.word	0x00000000
        /*0040*/ 	.short	0x0004
        /*0042*/ 	.short	0x001c
        /*0044*/ 	.byte	0x00, 0xf0, 0x11, 0x00


	//----- nvinfo : EIATTR_KPARAM_INFO
	.align		4
.L_175:
        /*0048*/ 	.byte	0x04, 0x17
        /*004a*/ 	.short	(.L_177 - .L_176)
.L_176:
        /*004c*/ 	.word	0x00000000
        /*0050*/ 	.short	0x0003
        /*0052*/ 	.short	0x0018
        /*0054*/ 	.byte	0x00, 0xf0, 0x11, 0x00


	//----- nvinfo : EIATTR_KPARAM_INFO
	.align		4
.L_177:
        /*0058*/ 	.byte	0x04, 0x17
        /*005a*/ 	.short	(.L_179 - .L_178)
.L_178:
        /*005c*/ 	.word	0x00000000
        /*0060*/ 	.short	0x0002
        /*0062*/ 	.short	0x0010
        /*0064*/ 	.byte	0x00, 0xf5, 0x21, 0x00


	//----- nvinfo : EIATTR_KPARAM_INFO
	.align		4
.L_179:
        /*0068*/ 	.byte	0x04, 0x17
        /*006a*/ 	.short	(.L_181 - .L_180)
.L_180:
        /*006c*/ 	.word	0x00000000
        /*0070*/ 	.short	0x0001
        /*0072*/ 	.short	0x0008
        /*0074*/ 	.byte	0x00, 0xf5, 0x21, 0x00


	//----- nvinfo : EIATTR_KPARAM_INFO
	.align		4
.L_181:
        /*0078*/ 	.byte	0x04, 0x17
        /*007a*/ 	.short	(.L_183 - .L_182)
.L_182:
        /*007c*/ 	.word	0x00000000
        /*0080*/ 	.short	0x0000
        /*0082*/ 	.short	0x0000
        /*0084*/ 	.byte	0x00, 0xf5, 0x21, 0x00


	//----- nvinfo : EIATTR_SPARSE_MMA_MASK
	.align		4
.L_183:
        /*0088*/ 	.byte	0x03, 0x50
        /*008a*/ 	.short	0x0000


	//----- nvinfo : EIATTR_MAXREG_COUNT
	.align		4
        /*008c*/ 	.byte	0x03, 0x1b
        /*008e*/ 	.short	0x00ff


	//----- nvinfo : EIATTR_MERCURY_ISA_VERSION
	.align		4
        /*0090*/ 	.byte	0x03, 0x5f
        /*0092*/ 	.short	0x0101


	//----- nvinfo : EIATTR_VRC_CTA_INIT_COUNT
	.align		4
        /*0094*/ 	.byte	0x02, 0x4a
	.zero		1
	.zero		1


	//----- nvinfo : EIATTR_EXIT_INSTR_OFFSETS
	.align		4
        /*0098*/ 	.byte	0x04, 0x1c
        /*009a*/ 	.short	(.L_185 - .L_184)


	//   ....[0]....
.L_184:
        /*009c*/ 	.word	0x000000c0


	//   ....[1]....
        /*00a0*/ 	.word	0x000005f0


	//   ....[2]....
        /*00a4*/ 	.word	0x00000760


	//   ....[3]....
        /*00a8*/ 	.word	0x000007a0


	//----- nvinfo : EIATTR_CRS_STACK_SIZE
	.align		4
.L_185:
        /*00ac*/ 	.byte	0x04, 0x1e
        /*00ae*/ 	.short	(.L_187 - .L_186)
.L_186:
        /*00b0*/ 	.word	0x00000000


	//----- nvinfo : EIATTR_CBANK_PARAM_SIZE
	.align		4
.L_187:
        /*00b4*/ 	.byte	0x03, 0x19
        /*00b6*/ 	.short	0x002c


	//----- nvinfo : EIATTR_PARAM_CBANK
	.align		4
        /*00b8*/ 	.byte	0x04, 0x0a
        /*00ba*/ 	.short	(.L_189 - .L_188)
	.align		4
.L_188:
        /*00bc*/ 	.word	index@(.nv.constant0.eagle3_fuse_layers_f32)
        /*00c0*/ 	.short	0x0380
        /*00c2*/ 	.short	0x002c


	//----- nvinfo : EIATTR_SW_WAR
	.align		4
.L_189:
        /*00c4*/ 	.byte	0x04, 0x36
        /*00c6*/ 	.short	(.L_191 - .L_190)
.L_190:
        /*00c8*/ 	.word	0x00000008
.L_191:


//--------------------- .nv.callgraph             --------------------------
	.section	.nv.callgraph,"",@"SHT_CUDA_CALLGRAPH"
	.align	4
	.sectionentsize	8
	.align		4
        /*0000*/ 	.word	0x00000000
	.align		4
        /*0004*/ 	.word	0xffffffff
	.align		4
        /*0008*/ 	.word	0x00000000
	.align		4
        /*000c*/ 	.word	0xfffffffe
	.align		4
        /*0010*/ 	.word	0x00000000
	.align		4
        /*0014*/ 	.word	0xfffffffd
	.align		4
        /*0018*/ 	.word	0x00000000
	.align		4
        /*001c*/ 	.word	0xfffffffc


//--------------------- .text.eagle3_verify_draft_f32 --------------------------
	.section	.text.eagle3_verify_draft_f32,"ax",@progbits
	.align	128
        .global         eagle3_verify_draft_f32
        .type           eagle3_verify_draft_f32,@function
        .size           eagle3_verify_draft_f32,(.L_x_70 - eagle3_verify_draft_f32)
        .other          eagle3_verify_draft_f32,@"STO_CUDA_ENTRY STV_DEFAULT"
eagle3_verify_draft_f32:
.text.eagle3_verify_draft_f32:
[----:B------:R-:W-:Y:S01]  /*0000*/  LDC R1, c[0x0][0x37c] ;  /* 0x0000df00ff017b82 */ /* 0x000fe20000000800 */
[----:B------:R-:W0:Y:S07]  /*0010*/  S2R R0, SR_CTAID.Y ;  /* 0x0000000000007919 */ /* 0x000e2e0000002600 */
[----:B------:R-:W0:Y:S08]  /*0020*/  LDC.64 R2, c[0x0][0x3a8] ;  /* 0x0000ea00ff027b82 */ /* 0x000e300000000a00 */
[----:B------:R-:W1:Y:S01]  /*0030*/  S2UR UR4, SR_CTAID.X ;  /* 0x00000000000479c3 */ /* 0x000e620000002500 */
[----:B0-----:R-:W-:-:S04]  /*0040*/  ISETP.GE.AND P0, PT, R0, R3, PT ;  /* 0x000000030000720c */ /* 0x001fc80003f06270 */
[----:B-1----:R-:W-:-:S13]  /*0050*/  ISETP.LE.OR P0, PT, R2, UR4, P0 ;  /* 0x0000000402007c0c */ /* 0x002fda0008703670 */
[----:B------:R-:W-:Y:S05]  /*0060*/  @P0 EXIT ;  /* 0x000000000000094d */ /* 0x000fea0003800000 */
[----:B------:R-:W0:Y:S01]  /*0070*/  LDC.64 R4, c[0x0][0x390] ;  /* 0x0000e400ff047b82 */ /* 0x000e220000000a00 */
[----:B------:R-:W1:Y:S01]  /*0080*/  LDCU.64 UR8, c[0x0][0x358] ;  /* 0x00006b00ff0877ac */ /* 0x000e620008000a00 */
[----:B------:R-:W-:Y:S01]  /*0090*/  IMAD R0, R3, UR4, R0 ;  /* 0x0000000403007c24 */ /* 0x000fe2000f8e0200 */
[----:B------:R-:W2:Y:S03]  /*00a0*/  LDCU UR5, c[0x0][0x3b0] ;  /* 0x00007600ff0577ac */ /* 0x000ea60008000800 */
[----:B0-----:R-:W-:-:S05]  /*00b0*/  IMAD.WIDE.U32 R4, R0, 0x4, R4 ;  /* 0x0000000400047825 */ /* 0x001fca00078e0004 */
[----:B-1----:R0:W5:Y:S01]  /*00c0*/  LDG.E.CONSTANT R2, desc[UR8][R4.64] ;  /* 0x0000000804027981 */ /* 0x002162000c1e9900 */
[----:B------:R-:W1:Y:S01]  /*00d0*/  LDCU UR4, c[0x0][0x360] ;  /* 0x00006c00ff0477ac */ /* 0x000e620008000800 */
[----:B------:R-:W-:Y:S01]  /*00e0*/  BSSY.RECONVERGENT B0, `(.L_x_0) ;  /* 0x000005d000007945 */ /* 0x000fe20003800200 */
[----:B------:R-:W-:Y:S01]  /*00f0*/  MOV R13, 0xff7fffff ;  /* 0xff7fffff000d7802 */ /* 0x000fe20000000f00 */
[----:B------:R-:W2:Y:S01]  /*0100*/  S2R R3, SR_TID.X ;  /* 0x0000000000037919 */ /* 0x000ea20000002100 */
[----:B------:R-:W-:Y:S01]  /*0110*/  IMAD.MOV.U32 R11, RZ, RZ, -0x800001 ;  /* 0xff7fffffff0b7424 */ /* 0x000fe200078e00ff */
[----:B--2---:R-:W-:-:S13]  /*0120*/  ISETP.GE.AND P0, PT, R3, UR5, PT ;  /* 0x0000000503007c0c */ /* 0x004fda000bf06270 */
[----:B01----:R-:W-:Y:S05]  /*0130*/  @P0 BRA `(.L_x_1) ;  /* 0x00000004005c0947 */ /* 0x003fea0003800000 */
[----:B------:R-:W0:Y:S01]  /*0140*/  I2F.U32.RP R9, UR4 ;  /* 0x0000000400097d06 */ /* 0x000e220008209000 */
[----:B------:R-:W-:Y:S01]  /*0150*/  IADD3 R6, PT, PT, R3, UR4, RZ ;  /* 0x0000000403067c10 */ /* 0x000fe2000fffe0ff */
[----:B------:R-:W-:Y:S01]  /*0160*/  IMAD R11, RZ, RZ, -UR4 ;  /* 0x80000004ff0b7e24 */ /* 0x000fe2000f8e02ff */
[----:B------:R-:W-:Y:S01]  /*0170*/  ISETP.NE.U32.AND P2, PT, RZ, UR4, PT ;  /* 0x00000004ff007c0c */ /* 0x000fe2000bf45070 */
[----:B------:R-:W-:Y:S01]  /*0180*/  BSSY.RECONVERGENT B1, `(.L_x_2) ;  /* 0x000002f000017945 */ /* 0x000fe20003800200 */
[C---:B------:R-:W-:Y:S01]  /*0190*/  ISETP.GE.U32.AND P0, PT, R6.reuse, UR5, PT ;  /* 0x0000000506007c0c */ /* 0x040fe2000bf06070 */
[----:B------:R-:W-:Y:S01]  /*01a0*/  IMAD.MOV.U32 R13, RZ, RZ, -0x800001 ;  /* 0xff7fffffff0d7424 */ /* 0x000fe200078e00ff */
[----:B------:R-:W-:Y:S02]  /*01b0*/  VIMNMX.U32 R7, PT, PT, R6, UR5, !PT ;  /* 0x0000000506077c48 */ /* 0x000fe4000ffe0000 */
[----:B------:R-:W-:Y:S02]  /*01c0*/  SEL R8, RZ, 0x1, P0 ;  /* 0x00000001ff087807 */ /* 0x000fe40000000000 */
[----:B------:R-:W-:-:S02]  /*01d0*/  MOV R15, R3 ;  /* 0x00000003000f7202 */ /* 0x000fc40000000f00 */
[----:B------:R-:W-:Y:S01]  /*01e0*/  IADD3 R7, PT, PT, R7, -R6, -R8 ;  /* 0x8000000607077210 */ /* 0x000fe20007ffe808 */
[----:B0-----:R-:W0:Y:S02]  /*01f0*/  MUFU.RCP R9, R9 ;  /* 0x0000000900097308 */ /* 0x001e240000001000 */
[----:B0-----:R-:W-:-:S06]  /*0200*/  IADD3 R4, PT, PT, R9, 0xffffffe, RZ ;  /* 0x0ffffffe09047810 */ /* 0x001fcc0007ffe0ff */
[----:B------:R0:W1:Y:S02]  /*0210*/  F2I.FTZ.U32.TRUNC.NTZ R5, R4 ;  /* 0x0000000400057305 */ /* 0x000064000021f000 */
[----:B0-----:R-:W-:Y:S02]  /*0220*/  IMAD.MOV.U32 R4, RZ, RZ, RZ ;  /* 0x000000ffff047224 */ /* 0x001fe400078e00ff */
[----:B-1----:R-:W-:-:S04]  /*0230*/  IMAD R11, R11, R5, RZ ;  /* 0x000000050b0b7224 */ /* 0x002fc800078e02ff */
[----:B------:R-:W-:-:S04]  /*0240*/  IMAD.HI.U32 R10, R5, R11, R4 ;  /* 0x0000000b050a7227 */ /* 0x000fc800078e0004 */
[----:B------:R-:W-:Y:S02]  /*0250*/  IMAD.MOV.U32 R11, RZ, RZ, -0x800001 ;  /* 0xff7fffffff0b7424 */ /* 0x000fe400078e00ff */
[----:B------:R-:W-:-:S05]  /*0260*/  IMAD.HI.U32 R5, R10, R7, RZ ;  /* 0x000000070a057227 */ /* 0x000fca00078e00ff */
[----:B------:R-:W-:-:S05]  /*0270*/  IADD3 R4, PT, PT, -R5, RZ, RZ ;  /* 0x000000ff05047210 */ /* 0x000fca0007ffe1ff */
[----:B------:R-:W-:-:S05]  /*0280*/  IMAD R7, R4, UR4, R7 ;  /* 0x0000000404077c24 */ /* 0x000fca000f8e0207 */
[----:B------:R-:W-:-:S13]  /*0290*/  ISETP.GE.U32.AND P0, PT, R7, UR4, PT ;  /* 0x0000000407007c0c */ /* 0x000fda000bf06070 */
[----:B------:R-:W-:Y:S01]  /*02a0*/  @P0 VIADD R7, R7, -UR4 ;  /* 0x8000000407070c36 */ /* 0x000fe20008000000 */
[----:B------:R-:W-:-:S04]  /*02b0*/  @P0 IADD3 R5, PT, PT, R5, 0x1, RZ ;  /* 0x0000000105050810 */ /* 0x000fc80007ffe0ff */
[----:B------:R-:W-:-:S13]  /*02c0*/  ISETP.GE.U32.AND P1, PT, R7, UR4, PT ;  /* 0x0000000407007c0c */ /* 0x000fda000bf26070 */
[----:B------:R-:W-:Y:S01]  /*02d0*/  @P1 VIADD R5, R5, 0x1 ;  /* 0x0000000105051836 */ /* 0x000fe20000000000 */
[----:B------:R-:W-:-:S04]  /*02e0*/  @!P2 LOP3.LUT R5, RZ, UR4, RZ, 0x33, !PT ;  /* 0x00000004ff05ac12 */ /* 0x000fc8000f8e33ff */
[----:B------:R-:W-:-:S04]  /*02f0*/  IADD3 R8, PT, PT, R8, R5, RZ ;  /* 0x0000000508087210 */ /* 0x000fc80007ffe0ff */
[C---:B------:R-:W-:Y:S02]  /*0300*/  LOP3.LUT R4, R8.reuse, 0x3, RZ, 0xc0, !PT ;  /* 0x0000000308047812 */ /* 0x040fe400078ec0ff */
[----:B------:R-:W-:Y:S02]  /*0310*/  ISETP.GE.U32.AND P1, PT, R8, 0x3, PT ;  /* 0x000000030800780c */ /* 0x000fe40003f26070 */
[----:B------:R-:W-:-:S13]  /*0320*/  ISETP.NE.AND P0, PT, R4, 0x3, PT ;  /* 0x000000030400780c */ /* 0x000fda0003f05270 */
[----:B------:R-:W-:Y:S05]  /*0330*/  @!P0 BRA `(.L_x_3) ;  /* 0x00000000004c8947 */ /* 0x000fea0003800000 */
[----:B------:R-:W0:Y:S01]  /*0340*/  LDC.64 R4, c[0x0][0x380] ;  /* 0x0000e000ff047b82 */ /* 0x000e220000000a00 */
[----:B------:R-:W-:Y:S01]  /*0350*/  IADD3 R8, PT, PT, R8, 0x1, RZ ;  /* 0x0000000108087810 */ /* 0x000fe20007ffe0ff */
[----:B------:R-:W-:Y:S01]  /*0360*/  IMAD R19, R0, UR5, R3 ;  /* 0x0000000500137c24 */ /* 0x000fe2000f8e0203 */
[----:B------:R-:W-:Y:S01]  /*0370*/  MOV R15, R3 ;  /* 0x00000003000f7202 */ /* 0x000fe20000000f00 */
[----:B------:R-:W-:Y:S01]  /*0380*/  IMAD.MOV.U32 R11, RZ, RZ, -0x800001 ;  /* 0xff7fffffff0b7424 */ /* 0x000fe200078e00ff */
[----:B------:R-:W-:-:S03]  /*0390*/  LOP3.LUT R8, R8, 0x3, RZ, 0xc0, !PT ;  /* 0x0000000308087812 */ /* 0x000fc600078ec0ff */
[----:B------:R-:W1:Y:S02]  /*03a0*/  LDC.64 R6, c[0x0][0x388] ;  /* 0x0000e200ff067b82 */ /* 0x000e640000000a00 */
[----:B------:R-:W-:-:S07]  /*03b0*/  IMAD.MOV R10, RZ, RZ, -R8 ;  /* 0x000000ffff0a7224 */ /* 0x000fce00078e0a08 */
.L_x_4:
[----:B-1----:R-:W-:-:S04]  /*03c0*/  IMAD.WIDE R8, R19, 0x4, R6 ;  /* 0x0000000413087825 */ /* 0x002fc800078e0206 */
[----:B0-----:R-:W-:Y:S02]  /*03d0*/  IMAD.WIDE R16, R19, 0x4, R4 ;  /* 0x0000000413107825 */ /* 0x001fe400078e0204 */
[----:B------:R-:W2:Y:S04]  /*03e0*/  LDG.E.CONSTANT R8, desc[UR8][R8.64] ;  /* 0x0000000808087981 */ /* 0x000ea8000c1e9900 */
[----:B------:R-:W3:Y:S01]  /*03f0*/  LDG.E.CONSTANT R16, desc[UR8][R16.64] ;  /* 0x0000000810107981 */ /* 0x000ee2000c1e9900 */
[----:B------:R-:W-:Y:S01]  /*0400*/  IADD3 R10, PT, PT, R10, 0x1, RZ ;  /* 0x000000010a0a7810 */ /* 0x000fe20007ffe0ff */
[----:B------:R-:W-:Y:S01]  /*0410*/  VIADD R15, R15, UR4 ;  /* 0x000000040f0f7c36 */ /* 0x000fe20008000000 */
[----:B------:R-:W-:Y:S02]  /*0420*/  IADD3 R19, PT, PT, R19, UR4, RZ ;  /* 0x0000000413137c10 */ /* 0x000fe4000fffe0ff */
[----:B------:R-:W-:-:S02]  /*0430*/  ISETP.NE.AND P0, PT, R10, RZ, PT ;  /* 0x000000ff0a00720c */ /* 0x000fc40003f05270 */
[----:B--2---:R-:W-:Y:S02]  /*0440*/  FMNMX R11, R8, R11, !PT ;  /* 0x0000000b080b7209 */ /* 0x004fe40007800000 */
[----:B---3--:R-:W-:-:S09]  /*0450*/  FMNMX R13, R16, R13, !PT ;  /* 0x0000000d100d7209 */ /* 0x008fd20007800000 */
[----:B------:R-:W-:Y:S05]  /*0460*/  @P0 BRA `(.L_x_4) ;  /* 0xfffffffc00d40947 */ /* 0x000fea000383ffff */
.L_x_3:
[----:B------:R-:W-:Y:S05]  /*0470*/  BSYNC.RECONVERGENT B1 ;  /* 0x0000000000017941 */ /* 0x000fea0003800200 */
.L_x_2:
[----:B------:R-:W-:Y:S05]  /*0480*/  @!P1 BRA `(.L_x_1) ;  /* 0x0000000000889947 */ /* 0x000fea0003800000 */
[----:B------:R-:W0:Y:S01]  /*0490*/  LDC.64 R6, c[0x0][0x380] ;  /* 0x0000e000ff067b82 */ /* 0x000e220000000a00 */
[----:B------:R-:W-:-:S05]  /*04a0*/  IMAD.U32 R27, RZ, RZ, UR4 ;  /* 0x00000004ff1b7e24 */ /* 0x000fca000f8e00ff */
[----:B------:R-:W-:Y:S02]  /*04b0*/  SHF.L.U32 R27, R27, 0x2, RZ ;  /* 0x000000021b1b7819 */ /* 0x000fe400000006ff */
[----:B------:R-:W1:Y:S05]  /*04c0*/  LDC.64 R4, c[0x0][0x388] ;  /* 0x0000e200ff047b82 */ /* 0x000e6a0000000a00 */
.L_x_5:
[----:B------:R-:W-:-:S04]  /*04d0*/  IMAD R29, R0, UR5, R15 ;  /* 0x00000005001d7c24 */ /* 0x000fc8000f8e020f */
[----:B0-----:R-:W-:-:S04]  /*04e0*/  IMAD.WIDE R22, R29, 0x4, R6 ;  /* 0x000000041d167825 */ /* 0x001fc800078e0206 */
[----:B-1----:R-:W-:Y:S01]  /*04f0*/  IMAD.WIDE R28, R29, 0x4, R4 ;  /* 0x000000041d1c7825 */ /* 0x002fe200078e0204 */
[C---:B------:R-:W-:Y:S01]  /*0500*/  IADD3 R20, P0, PT, R27.reuse, R22, RZ ;  /* 0x000000161b147210 */ /* 0x040fe20007f1e0ff */
[----:B------:R0:W2:Y:S01]  /*0510*/  LDG.E.CONSTANT R12, desc[UR8][R22.64] ;  /* 0x00000008160c7981 */ /* 0x0000a2000c1e9900 */
[----:B------:R-:W-:-:S03]  /*0520*/  IADD3 R16, P1, PT, R27, R28, RZ ;  /* 0x0000001c1b107210 */ /* 0x000fc60007f3e0ff */
[----:B------:R-:W-:Y:S01]  /*0530*/  IMAD.X R21, RZ, RZ, R23, P0 ;  /* 0x000000ffff157224 */ /* 0x000fe200000e0617 */
[C---:B------:R-:W-:Y:S01]  /*0540*/  IADD3 R8, P0, PT, R27.reuse, R20, RZ ;  /* 0x000000141b087210 */ /* 0x040fe20007f1e0ff */
[----:B------:R-:W3:Y:S01]  /*0550*/  LDG.E.CONSTANT R10, desc[UR8][R28.64] ;  /* 0x000000081c0a7981 */ /* 0x000ee2000c1e9900 */
[----:B------:R-:W-:Y:S02]  /*0560*/  IADD3.X R17, PT, PT, RZ, R29, RZ, P1, !PT ;  /* 0x0000001dff117210 */ /* 0x000fe40000ffe4ff */
[C---:B------:R-:W-:Y:S01]  /*0570*/  IADD3 R18, P1, PT, R27.reuse, R16, RZ ;  /* 0x000000101b127210 */ /* 0x040fe20007f3e0ff */
[----:B------:R-:W-:Y:S01]  /*0580*/  IMAD.X R9, RZ, RZ, R21, P0 ;  /* 0x000000ffff097224 */ /* 0x000fe200000e0615 */
[C---:B0-----:R-:W-:Y:S01]  /*0590*/  IADD3 R22, P0, PT, R27.reuse, R8, RZ ;  /* 0x000000081b167210 */ /* 0x041fe20007f1e0ff */
[----:B------:R-:W2:Y:S01]  /*05a0*/  LDG.E.CONSTANT R14, desc[UR8][R20.64] ;  /* 0x00000008140e7981 */ /* 0x000ea2000c1e9900 */
[----:B------:R-:W-:Y:S02]  /*05b0*/  IADD3.X R19, PT, PT, RZ, R17, RZ, P1, !PT ;  /* 0x00000011ff137210 */ /* 0x000fe40000ffe4ff */
[----:B------:R-:W-:Y:S01]  /*05c0*/  IADD3 R24, P1, PT, R27, R18, RZ ;  /* 0x000000121b187210 */ /* 0x000fe20007f3e0ff */
[----:B------:R-:W-:Y:S01]  /*05d0*/  IMAD.X R23, RZ, RZ, R9, P0 ;  /* 0x000000ffff177224 */ /* 0x000fe200000e0609 */
[----:B------:R-:W3:Y:S02]  /*05e0*/  LDG.E.CONSTANT R16, desc[UR8][R16.64] ;  /* 0x0000000810107981 */ /* 0x000ee4000c1e9900 */
[----:B------:R-:W-:-:S02]  /*05f0*/  IADD3.X R25, PT, PT, RZ, R19, RZ, P1, !PT ;  /* 0x00000013ff197210 */ /* 0x000fc40000ffe4ff */
[----:B------:R-:W4:Y:S04]  /*0600*/  LDG.E.CONSTANT R9, desc[UR8][R8.64] ;  /* 0x0000000808097981 */ /* 0x000f28000c1e9900 */
[----:B------:R-:W4:Y:S04]  /*0610*/  LDG.E.CONSTANT R19, desc[UR8][R18.64] ;  /* 0x0000000812137981 */ /* 0x000f28000c1e9900 */
[----:B------:R-:W4:Y:S04]  /*0620*/  LDG.E.CONSTANT R22, desc[UR8][R22.64] ;  /* 0x0000000816167981 */ /* 0x000f28000c1e9900 */
[----:B------:R-:W4:Y:S01]  /*0630*/  LDG.E.CONSTANT R24, desc[UR8][R24.64] ;  /* 0x0000000818187981 */ /* 0x000f22000c1e9900 */
[----:B------:R-:W-:-:S05]  /*0640*/  IMAD.IADD R15, R27, 0x1, R15 ;  /* 0x000000011b0f7824 */ /* 0x000fca00078e020f */
[----:B------:R-:W-:Y:S02]  /*0650*/  ISETP.GE.AND P0, PT, R15, UR5, PT ;  /* 0x000000050f007c0c */ /* 0x000fe4000bf06270 */
[----:B--2---:R-:W-:Y:S02]  /*0660*/  FMNMX3 R12, R13, R12, R14, !PT ;  /* 0x0000000c0d0c7276 */ /* 0x004fe4000780000e */
[----:B---3--:R-:W-:Y:S02]  /*0670*/  FMNMX3 R10, R11, R10, R16, !PT ;  /* 0x0000000a0b0a7276 */ /* 0x008fe40007800010 */
[----:B----4-:R-:W-:Y:S02]  /*0680*/  FMNMX3 R13, R12, R9, R22, !PT ;  /* 0x000000090c0d7276 */ /* 0x010fe40007800016 */
[----:B------:R-:W-:-:S05]  /*0690*/  FMNMX3 R11, R10, R19, R24, !PT ;  /* 0x000000130a0b7276 */ /* 0x000fca0007800018 */
[----:B------:R-:W-:Y:S05]  /*06a0*/  @!P0 BRA `(.L_x_5) ;  /* 0xfffffffc00888947 */ /* 0x000fea000383ffff */
.L_x_1:
[----:B------:R-:W-:Y:S05]  /*06b0*/  BSYNC.RECONVERGENT B0 ;  /* 0x0000000000007941 */ /* 0x000fea0003800200 */
.L_x_0:
[----:B------:R-:W0:Y:S01]  /*06c0*/  S2UR UR6, SR_CgaCtaId ;  /* 0x00000000000679c3 */ /* 0x000e220000008800 */
[----:B------:R-:W-:Y:S01]  /*06d0*/  UMOV UR5, 0x400 ;  /* 0x0000040000057882 */ /* 0x000fe20000000000 */
[----:B------:R-:W-:Y:S02]  /*06e0*/  USHF.L.U32 UR10, UR4, 0x2, URZ ;  /* 0x00000002040a7899 */ /* 0x000fe400080006ff */
[----:B------:R-:W-:Y:S01]  /*06f0*/  IADD3 R10, PT, PT, R3, UR4, RZ ;  /* 0x00000004030a7c10 */ /* 0x000fe2000fffe0ff */
[----:B------:R-:W-:Y:S02]  /*0700*/  UISETP.GE.U32.AND UP0, UPT, UR4, 0x2, UPT ;  /* 0x000000020400788c */ /* 0x000fe4000bf06070 */
[----:B0-----:R-:W-:-:S06]  /*0710*/  ULEA UR5, UR6, UR5, 0x18 ;  /* 0x0000000506057291 */ /* 0x001fcc000f8ec0ff */
[----:B------:R-:W-:-:S05]  /*0720*/  LEA R4, R3, UR5, 0x2 ;  /* 0x0000000503047c11 */ /* 0x000fca000f8e10ff */
[----:B------:R0:W-:Y:S04]  /*0730*/  STS [R4], R13 ;  /* 0x0000000d04007388 */ /* 0x0001e80000000800 */
[----:B------:R0:W-:Y:S01]  /*0740*/  STS [R4+UR10], R11 ;  /* 0x0000000b04007988 */ /* 0x0001e2000800080a */
[----:B------:R-:W-:Y:S06]  /*0750*/  BAR.SYNC.DEFER_BLOCKING 0x0 ;  /* 0x0000000000007b1d */ /* 0x000fec0000010000 */
[----:B------:R-:W-:Y:S05]  /*0760*/  BRA.U !UP0, `(.L_x_6) ;  /* 0x00000001084c7547 */ /* 0x000fea000b800000 */
[----:B------:R-:W-:-:S07]  /*0770*/  IMAD.U32 R5, RZ, RZ, UR4 ;  /* 0x00000004ff057e24 */ /* 0x000fce000f8e00ff */
.L_x_9:
[----:B------:R-:W-:Y:S01]  /*0780*/  SHF.R.U32.HI R8, RZ, 0x1, R5 ;  /* 0x00000001ff087819 */ /* 0x000fe20000011605 */
[----:B------:R-:W-:Y:S03]  /*0790*/  BSSY.RECONVERGENT B0, `(.L_x_7) ;  /* 0x000000c000007945 */ /* 0x000fe60003800200 */
[----:B------:R-:W-:-:S13]  /*07a0*/  ISETP.GE.U32.AND P0, PT, R3, R8, PT ;  /* 0x000000080300720c */ /* 0x000fda0003f06070 */
[----:B-1----:R-:W-:Y:S05]  /*07b0*/  @P0 BRA `(.L_x_8) ;  /* 0x0000000000240947 */ /* 0x002fea0003800000 */
[----:B------:R-:W-:Y:S01]  /*07c0*/  LEA R7, R8, R4, 0x2 ;  /* 0x0000000408077211 */ /* 0x000fe200078e10ff */
[----:B------:R-:W-:Y:S04]  /*07d0*/  LDS R6, [R4] ;  /* 0x0000000004067984 */ /* 0x000fe80000000800 */
[----:B------:R-:W1:Y:S02]  /*07e0*/  LDS R9, [R7] ;  /* 0x0000000007097984 */ /* 0x000e640000000800 */
[----:B-1----:R-:W-:-:S05]  /*07f0*/  FMNMX R9, R6, R9, !PT ;  /* 0x0000000906097209 */ /* 0x002fca0007800000 */
[----:B------:R-:W-:Y:S04]  /*0800*/  STS [R4], R9 ;  /* 0x0000000904007388 */ /* 0x000fe80000000800 */
[----:B0-----:R-:W-:Y:S04]  /*0810*/  LDS R11, [R7+UR10] ;  /* 0x0000000a070b7984 */ /* 0x001fe80008000800 */
[----:B------:R-:W0:Y:S02]  /*0820*/  LDS R6, [R4+UR10] ;  /* 0x0000000a04067984 */ /* 0x000e240008000800 */
[----:B0-----:R-:W-:-:S05]  /*0830*/  FMNMX R11, R6, R11, !PT ;  /* 0x0000000b060b7209 */ /* 0x001fca0007800000 */
[----:B------:R1:W-:Y:S02]  /*0840*/  STS [R4+UR10], R11 ;  /* 0x0000000b04007988 */ /* 0x0003e4000800080a */
.L_x_8:
[----:B------:R-:W-:Y:S05]  /*0850*/  BSYNC.RECONVERGENT B0 ;  /* 0x0000000000007941 */ /* 0x000fea0003800200 */
.L_x_7:
[----:B------:R-:W-:Y:S01]  /*0860*/  BAR.SYNC.DEFER_BLOCKING 0x0 ;  /* 0x0000000000007b1d */ /* 0x000fe20000010000 */
[----:B------:R-:W-:Y:S01]  /*0870*/  ISETP.GT.U32.AND P0, PT, R5, 0x3, PT ;  /* 0x000000030500780c */ /* 0x000fe20003f04070 */
[----:B------:R-:W-:-:S12]  /*0880*/  IMAD.MOV.U32 R5, RZ, RZ, R8 ;  /* 0x000000ffff057224 */ /* 0x000fd800078e0008 */
[----:B------:R-:W-:Y:S05]  /*0890*/  @P0 BRA `(.L_x_9) ;  /* 0xfffffffc00b80947 */ /* 0x000fea000383ffff */
.L_x_6:
[----:B------:R-:W2:Y:S01]  /*08a0*/  LDCU UR11, c[0x0][0x3b0] ;  /* 0x00007600ff0b77ac */ /* 0x000ea20008000800 */
[----:B------:R-:W3:Y:S01]  /*08b0*/  S2UR UR6, SR_CgaCtaId ;  /* 0x00000000000679c3 */ /* 0x000ee20000008800 */
[----:B------:R-:W-:Y:S01]  /*08c0*/  BSSY.RECONVERGENT B0, `(.L_x_10) ;  /* 0x00000d5000007945 */ /* 0x000fe20003800200 */
[----:B------:R-:W-:Y:S01]  /*08d0*/  HFMA2 R23, -RZ, RZ, 0, 0 ;  /* 0x00000000ff177431 */ /* 0x000fe200000001ff */
[----:B------:R-:W-:Y:S01]  /*08e0*/  UMOV UR5, 0x400 ;  /* 0x0000040000057882 */ /* 0x000fe20000000000 */
[----:B0-----:R-:W-:Y:S01]  /*08f0*/  IMAD.MOV.U32 R13, RZ, RZ, RZ ;  /* 0x000000ffff0d7224 */ /* 0x001fe200078e00ff */
[----:B------:R-:W-:Y:S01]  /*0900*/  MOV R8, RZ ;  /* 0x000000ff00087202 */ /* 0x000fe20000000f00 */
[----:B------:R-:W-:Y:S01]  /*0910*/  IMAD.MOV.U32 R5, RZ, RZ, RZ ;  /* 0x000000ffff057224 */ /* 0x000fe200078e00ff */
[----:B--2---:R-:W-:Y:S01]  /*0920*/  ISETP.GE.AND P0, PT, R3, UR11, PT ;  /* 0x0000000b03007c0c */ /* 0x004fe2000bf06270 */
[----:B---3--:R-:W-:-:S04]  /*0930*/  ULEA UR6, UR6, UR5, 0x18 ;  /* 0x0000000506067291 */ /* 0x008fc8000f8ec0ff */
[----:B------:R-:W-:-:S08]  /*0940*/  UIADD3 UR7, UPT, UPT, UR6, UR10, URZ ;  /* 0x0000000a06077290 */ /* 0x000fd0000fffe0ff */
[----:B------:R-:W-:Y:S05]  /*0950*/  @P0 BRA `(.L_x_11) ;  /* 0x0000000c002c0947 */ /* 0x000fea0003800000 */
[----:B------:R-:W0:Y:S01]  /*0960*/  I2F.U32.RP R9, UR4 ;  /* 0x0000000400097d06 */ /* 0x000e220008209000 */
[----:B-1----:R-:W-:Y:S01]  /*0970*/  IMAD R11, RZ, RZ, -UR4 ;  /* 0x80000004ff0b7e24 */ /* 0x002fe2000f8e02ff */
[C---:B------:R-:W-:Y:S01]  /*0980*/  ISETP.GE.AND P0, PT, R10.reuse, UR11, PT ;  /* 0x0000000b0a007c0c */ /* 0x040fe2000bf06270 */
[----:B------:R-:W-:Y:S01]  /*0990*/  BSSY.RECONVERGENT B1, `(.L_x_12) ;  /* 0x000004d000017945 */ /* 0x000fe20003800200 */
[----:B------:R-:W-:Y:S01]  /*09a0*/  VIMNMX R5, PT, PT, R10, UR11, !PT ;  /* 0x0000000b0a057c48 */ /* 0x000fe2000ffe0100 */
[----:B------:R-:W-:Y:S01]  /*09b0*/  IMAD.MOV.U32 R23, RZ, RZ, RZ ;  /* 0x000000ffff177224 */ /* 0x000fe200078e00ff */
[----:B------:R-:W-:Y:S02]  /*09c0*/  SEL R8, RZ, 0x1, P0 ;  /* 0x00000001ff087807 */ /* 0x000fe40000000000 */
[----:B------:R-:W-:Y:S02]  /*09d0*/  ISETP.NE.U32.AND P2, PT, RZ, UR4, PT ;  /* 0x00000004ff007c0c */ /* 0x000fe4000bf45070 */
[----:B------:R-:W-:Y:S01]  /*09e0*/  IADD3 R5, PT, PT, R5, -R10, -R8 ;  /* 0x8000000a05057210 */ /* 0x000fe20007ffe808 */
[----:B------:R-:W-:Y:S01]  /*09f0*/  IMAD.U32 R10, RZ, RZ, UR10 ;  /* 0x0000000aff0a7e24 */ /* 0x000fe2000f8e00ff */
[----:B------:R-:W-:-:S02]  /*0a00*/  MOV R27, R3 ;  /* 0x00000003001b7202 */ /* 0x000fc40000000f00 */
[----:B------:R-:W-:Y:S01]  /*0a10*/  MOV R13, RZ ;  /* 0x000000ff000d7202 */ /* 0x000fe20000000f00 */
[----:B0-----:R-:W0:Y:S02]  /*0a20*/  MUFU.RCP R9, R9 ;  /* 0x0000000900097308 */ /* 0x001e240000001000 */
[----:B------:R-:W1:Y:S01]  /*0a30*/  LDS R10, [R10+UR6] ;  /* 0x000000060a0a7984 */ /* 0x000e620008000800 */
[----:B0-----:R-:W-:-:S03]  /*0a40*/  IADD3 R6, PT, PT, R9, 0xffffffe, RZ ;  /* 0x0ffffffe09067810 */ /* 0x001fc60007ffe0ff */
[----:B------:R-:W0:Y:S02]  /*0a50*/  LDS R9, [UR6] ;  /* 0x00000006ff097984 */ /* 0x000e240008000800 */
[----:B------:R2:W3:Y:S02]  /*0a60*/  F2I.FTZ.U32.TRUNC.NTZ R7, R6 ;  /* 0x0000000600077305 */ /* 0x0004e4000021f000 */
[----:B--2---:R-:W-:Y:S01]  /*0a70*/  MOV R6, RZ ;  /* 0x000000ff00067202 */ /* 0x004fe20000000f00 */
[----:B---3--:R-:W-:-:S04]  /*0a80*/  IMAD R11, R11, R7, RZ ;  /* 0x000000070b0b7224 */ /* 0x008fc800078e02ff */
[----:B------:R-:W-:-:S06]  /*0a90*/  IMAD.HI.U32 R12, R7, R11, R6 ;  /* 0x0000000b070c7227 */ /* 0x000fcc00078e0006 */
[----:B------:R-:W-:-:S04]  /*0aa0*/  IMAD.HI.U32 R7, R12, R5, RZ ;  /* 0x000000050c077227 */ /* 0x000fc800078e00ff */
[----:B------:R-:W-:-:S04]  /*0ab0*/  IMAD.MOV R6, RZ, RZ, -R7 ;  /* 0x000000ffff067224 */ /* 0x000fc800078e0a07 */
[----:B------:R-:W-:-:S05]  /*0ac0*/  IMAD R5, R6, UR4, R5 ;  /* 0x0000000406057c24 */ /* 0x000fca000f8e0205 */
[----:B------:R-:W-:-:S13]  /*0ad0*/  ISETP.GE.U32.AND P0, PT, R5, UR4, PT ;  /* 0x0000000405007c0c */ /* 0x000fda000bf06070 */
[----:B------:R-:W-:Y:S02]  /*0ae0*/  @P0 IADD3 R5, PT, PT, R5, -UR4, RZ ;  /* 0x8000000405050c10 */ /* 0x000fe4000fffe0ff */
[----:B------:R-:W-:Y:S02]  /*0af0*/  @P0 IADD3 R7, PT, PT, R7, 0x1, RZ ;  /* 0x0000000107070810 */ /* 0x000fe40007ffe0ff */
[----:B------:R-:W-:-:S13]  /*0b00*/  ISETP.GE.U32.AND P1, PT, R5, UR4, PT ;  /* 0x0000000405007c0c */ /* 0x000fda000bf26070 */
[----:B------:R-:W-:Y:S01]  /*0b10*/  @P1 VIADD R7, R7, 0x1 ;  /* 0x0000000107071836 */ /* 0x000fe20000000000 */
[----:B------:R-:W-:-:S04]  /*0b20*/  @!P2 LOP3.LUT R7, RZ, UR4, RZ, 0x33, !PT ;  /* 0x00000004ff07ac12 */ /* 0x000fc8000f8e33ff */
[----:B------:R-:W-:Y:S01]  /*0b30*/  IADD3 R7, PT, PT, R8, R7, RZ ;  /* 0x0000000708077210 */ /* 0x000fe20007ffe0ff */
[----:B------:R-:W-:-:S03]  /*0b40*/  IMAD.MOV.U32 R8, RZ, RZ, RZ ;  /* 0x000000ffff087224 */ /* 0x000fc600078e00ff */
[C---:B------:R-:W-:Y:S02]  /*0b50*/  LOP3.LUT R5, R7.reuse, 0x3, RZ, 0xc0, !PT ;  /* 0x0000000307057812 */ /* 0x040fe400078ec0ff */
[----:B------:R-:W-:Y:S02]  /*0b60*/  ISETP.GE.U32.AND P0, PT, R7, 0x3, PT ;  /* 0x000000030700780c */ /* 0x000fe40003f06070 */
[----:B------:R-:W-:Y:S01]  /*0b70*/  ISETP.NE.AND P1, PT, R5, 0x3, PT ;  /* 0x000000030500780c */ /* 0x000fe20003f25270 */
[----:B------:R-:W-:-:S12]  /*0b80*/  IMAD.MOV.U32 R5, RZ, RZ, RZ ;  /* 0x000000ffff057224 */ /* 0x000fd800078e00ff */
[----:B01----:R-:W-:Y:S05]  /*0b90*/  @!P1 BRA `(.L_x_13) ;  /* 0x0000000000b09947 */ /* 0x003fea0003800000 */
[----:B------:R-:W-:Y:S01]  /*0ba0*/  IADD3 R5, PT, PT, R7, 0x1, RZ ;  /* 0x0000000107057810 */ /* 0x000fe20007ffe0ff */
[----:B-----5:R-:W-:Y:S02]  /*0bb0*/  IMAD.IADD R18, R3, 0x1, -R2 ;  /* 0x0000000103127824 */ /* 0x020fe400078e0a02 */
[--C-:B------:R-:W-:Y:S01]  /*0bc0*/  IMAD R11, R0, UR11, R3.reuse ;  /* 0x0000000b000b7c24 */ /* 0x100fe2000f8e0203 */
[----:B------:R-:W-:Y:S01]  /*0bd0*/  LOP3.LUT R12, R5, 0x3, RZ, 0xc0, !PT ;  /* 0x00000003050c7812 */ /* 0x000fe200078ec0ff */
[----:B------:R-:W-:Y:S02]  /*0be0*/  HFMA2 R5, -RZ, RZ, 0, 0 ;  /* 0x00000000ff057431 */ /* 0x000fe400000001ff */
[----:B------:R-:W-:Y:S01]  /*0bf0*/  IMAD.MOV.U32 R27, RZ, RZ, R3 ;  /* 0x000000ffff1b7224 */ /* 0x000fe200078e0003 */
[----:B------:R-:W-:-:S07]  /*0c00*/  IADD3 R12, PT, PT, -R12, RZ, RZ ;  /* 0x000000ff0c0c7210 */ /* 0x000fce0007ffe1ff */
.L_x_14:
[----:B------:R-:W0:Y:S08]  /*0c10*/  LDC.64 R14, c[0x0][0x380] ;  /* 0x0000e000ff0e7b82 */ /* 0x000e300000000a00 */
[----:B------:R-:W1:Y:S01]  /*0c20*/  LDC.64 R6, c[0x0][0x388] ;  /* 0x0000e200ff067b82 */ /* 0x000e620000000a00 */
[----:B0-----:R-:W-:-:S06]  /*0c30*/  IMAD.WIDE R14, R11, 0x4, R14 ;  /* 0x000000040b0e7825 */ /* 0x001fcc00078e020e */
[----:B------:R-:W2:Y:S01]  /*0c40*/  LDG.E.CONSTANT R14, desc[UR8][R14.64] ;  /* 0x000000080e0e7981 */ /* 0x000ea2000c1e9900 */
[----:B-1----:R-:W-:-:S06]  /*0c50*/  IMAD.WIDE R6, R11, 0x4, R6 ;  /* 0x000000040b067825 */ /* 0x002fcc00078e0206 */
[----:B------:R-:W3:Y:S01]  /*0c60*/  LDG.E.CONSTANT R7, desc[UR8][R6.64] ;  /* 0x0000000806077981 */ /* 0x000ee2000c1e9900 */
[----:B------:R-:W-:Y:S01]  /*0c70*/  IMAD.MOV.U32 R21, RZ, RZ, 0x3bbb989d ;  /* 0x3bbb989dff157424 */ /* 0x000fe200078e00ff */
[----:B------:R-:W-:Y:S01]  /*0c80*/  MOV R22, 0x437c0000 ;  /* 0x437c000000167802 */ /* 0x000fe20000000f00 */
[----:B------:R-:W-:-:S05]  /*0c90*/  VIADD R12, R12, 0x1 ;  /* 0x000000010c0c7836 */ /* 0x000fca0000000000 */
[----:B------:R-:W-:Y:S02]  /*0ca0*/  ISETP.NE.AND P2, PT, R12, RZ, PT ;  /* 0x000000ff0c00720c */ /* 0x000fe40003f45270 */
[C---:B------:R-:W-:Y:S01]  /*0cb0*/  ISETP.NE.AND P1, PT, R18.reuse, RZ, PT ;  /* 0x000000ff1200720c */ /* 0x040fe20003f25270 */
[----:B------:R-:W-:Y:S01]  /*0cc0*/  VIADD R18, R18, UR4 ;  /* 0x0000000412127c36 */ /* 0x000fe20008000000 */
[----:B------:R-:W-:Y:S02]  /*0cd0*/  IADD3 R27, PT, PT, R27, UR4, RZ ;  /* 0x000000041b1b7c10 */ /* 0x000fe4000fffe0ff */
[----:B------:R-:W-:Y:S01]  /*0ce0*/  IADD3 R11, PT, PT, R11, UR4, RZ ;  /* 0x000000040b0b7c10 */ /* 0x000fe2000fffe0ff */
[----:B--2---:R-:W-:-:S04]  /*0cf0*/  FADD R16, -R9, R14 ;  /* 0x0000000e09107221 */ /* 0x004fc80000000100 */
[----:B------:R-:W-:Y:S01]  /*0d00*/  FFMA.SAT R17, R16, R21, 0.5 ;  /* 0x3f00000010117423 */ /* 0x000fe20000002015 */
[----:B---3--:R-:W-:-:S04]  /*0d10*/  FADD R20, -R10, R7 ;  /* 0x000000070a147221 */ /* 0x008fc80000000100 */
[----:B------:R-:W-:Y:S01]  /*0d20*/  FFMA.SAT R21, R20, R21, 0.5 ;  /* 0x3f00000014157423 */ /* 0x000fe20000002015 */
[----:B------:R-:W-:-:S03]  /*0d30*/  FFMA.RM R17, R17, R22, 12582913 ;  /* 0x4b40000111117423 */ /* 0x000fc60000004016 */
[----:B------:R-:W-:Y:S01]  /*0d40*/  FFMA.RM R21, R21, R22, 12582913 ;  /* 0x4b40000115157423 */ /* 0x000fe20000004016 */
[----:B------:R-:W-:-:S03]  /*0d50*/  FADD R19, R17, -12583039 ;  /* 0xcb40007f11137421 */ /* 0x000fc60000000000 */
[----:B------:R-:W-:Y:S01]  /*0d60*/  FADD R7, R21, -12583039 ;  /* 0xcb40007f15077421 */ /* 0x000fe20000000000 */
[----:B------:R-:W-:-:S03]  /*0d70*/  FFMA R19, R16, 1.4426950216293334961, -R19 ;  /* 0x3fb8aa3b10137823 */ /* 0x000fc60000000813 */
[----:B------:R-:W-:Y:S01]  /*0d80*/  FFMA R7, R20, 1.4426950216293334961, -R7 ;  /* 0x3fb8aa3b14077823 */ /* 0x000fe20000000807 */
[----:B------:R-:W-:-:S03]  /*0d90*/  FFMA R19, R16, 1.925963033500011079e-08, R19 ;  /* 0x32a5706010137823 */ /* 0x000fc60000000013 */
[----:B------:R-:W-:Y:S01]  /*0da0*/  FFMA R7, R20, 1.925963033500011079e-08, R7 ;  /* 0x32a5706014077823 */ /* 0x000fe20000000007 */
[----:B------:R-:W0:Y:S08]  /*0db0*/  MUFU.EX2 R6, R19 ;  /* 0x0000001300067308 */ /* 0x000e300000000800 */
[----:B------:R-:W1:Y:S01]  /*0dc0*/  MUFU.EX2 R14, R7 ;  /* 0x00000007000e7308 */ /* 0x000e620000000800 */
[----:B------:R-:W-:Y:S01]  /*0dd0*/  SHF.L.U32 R21, R21, 0x17, RZ ;  /* 0x0000001715157819 */ /* 0x000fe200000006ff */
[----:B------:R-:W-:-:S04]  /*0de0*/  IMAD.SHL.U32 R17, R17, 0x800000, RZ ;  /* 0x0080000011117824 */ /* 0x000fc800078e00ff */
[----:B0-----:R-:W-:Y:S01]  /*0df0*/  FMUL R6, R17, R6 ;  /* 0x0000000611067220 */ /* 0x001fe20000400000 */
[----:B-1----:R-:W-:-:S03]  /*0e00*/  FMUL R14, R21, R14 ;  /* 0x0000000e150e7220 */ /* 0x002fc60000400000 */
[C---:B------:R-:W-:Y:S01]  /*0e10*/  FADD R23, R6.reuse, R23 ;  /* 0x0000001706177221 */ /* 0x040fe20000000000 */
[----:B------:R-:W-:Y:S01]  /*0e20*/  FSEL R8, R6, R8, !P1 ;  /* 0x0000000806087208 */ /* 0x000fe20004800000 */
[C---:B------:R-:W-:Y:S01]  /*0e30*/  FADD R13, R14.reuse, R13 ;  /* 0x0000000d0e0d7221 */ /* 0x040fe20000000000 */
[----:B------:R-:W-:Y:S01]  /*0e40*/  FSEL R5, R14, R5, !P1 ;  /* 0x000000050e057208 */ /* 0x000fe20004800000 */
[----:B------:R-:W-:Y:S06]  /*0e50*/  @P2 BRA `(.L_x_14) ;  /* 0xfffffffc006c2947 */ /* 0x000fec000383ffff */
.L_x_13:
[----:B------:R-:W-:Y:S05]  /*0e60*/  BSYNC.RECONVERGENT B1 ;  /* 0x0000000000017941 */ /* 0x000fea0003800200 */
.L_x_12:
[----:B------:R-:W-:Y:S05]  /*0e70*/  @!P0 BRA `(.L_x_11) ;  /* 0x0000000400e48947 */ /* 0x000fea0003800000 */
.L_x_15:
[----:B------:R-:W0:Y:S01]  /*0e80*/  LDC.64 R14, c[0x0][0x380] ;  /* 0x0000e000ff0e7b82 */ /* 0x000e220000000a00 */
[----:B------:R-:W-:-:S07]  /*0e90*/  IMAD R11, R0, UR11, R27 ;  /* 0x0000000b000b7c24 */ /* 0x000fce000f8e021b */
[----:B------:R-:W1:Y:S01]  /*0ea0*/  LDC.64 R6, c[0x0][0x388] ;  /* 0x0000e200ff067b82 */ /* 0x000e620000000a00 */
[----:B0-----:R-:W-:-:S03]  /*0eb0*/  IMAD.WIDE R14, R11, 0x4, R14 ;  /* 0x000000040b0e7825 */ /* 0x001fc600078e020e */
[----:B------:R-:W-:-:S03]  /*0ec0*/  IADD3 R16, P0, PT, R14, UR10, RZ ;  /* 0x0000000a0e107c10 */ /* 0x000fc6000ff1e0ff */
[----:B------:R-:W2:Y:S02]  /*0ed0*/  LDG.E.CONSTANT R14, desc[UR8][R14.64] ;  /* 0x000000080e0e7981 */ /* 0x000ea4000c1e9900 */
[----:B------:R-:W-:Y:S02]  /*0ee0*/  IMAD.X R17, RZ, RZ, R15, P0 ;  /* 0x000000ffff117224 */ /* 0x000fe400000e060f */
[----:B-1----:R-:W-:-:S03]  /*0ef0*/  IMAD.WIDE R6, R11, 0x4, R6 ;  /* 0x000000040b067825 */ /* 0x002fc600078e0206 */
[----:B------:R-:W3:Y:S04]  /*0f00*/  LDG.E.CONSTANT R18, desc[UR8][R16.64] ;  /* 0x0000000810127981 */ /* 0x000ee8000c1e9900 */
[----:B------:R-:W4:Y:S01]  /*0f10*/  LDG.E.CONSTANT R29, desc[UR8][R6.64] ;  /* 0x00000008061d7981 */ /* 0x000f22000c1e9900 */
[----:B------:R-:W-:Y:S01]  /*0f20*/  MOV R12, 0x3bbb989d ;  /* 0x3bbb989d000c7802 */ /* 0x000fe20000000f00 */
[----:B------:R-:W-:Y:S02]  /*0f30*/  IMAD.MOV.U32 R11, RZ, RZ, 0x437c0000 ;  /* 0x437c0000ff0b7424 */ /* 0x000fe400078e00ff */
[----:B--2---:R-:W-:-:S04]  /*0f40*/  FADD R21, -R9, R14 ;  /* 0x0000000e09157221 */ /* 0x004fc80000000100 */
[----:B------:R-:W-:Y:S01]  /*0f50*/  FFMA.SAT R26, R21, R12, 0.5 ;  /* 0x3f000000151a7423 */ /* 0x000fe2000000200c */
[----:B---3--:R-:W-:-:S03]  /*0f60*/  FADD R19, -R9, R18 ;  /* 0x0000001209137221 */ /* 0x008fc60000000100 */
[-C--:B------:R-:W-:Y:S01]  /*0f70*/  FFMA.RM R26, R26, R11.reuse, 12582913 ;  /* 0x4b4000011a1a7423 */ /* 0x080fe2000000400b */
[-C--:B------:R-:W-:Y:S01]  /*0f80*/  FFMA.SAT R28, R19, R12.reuse, 0.5 ;  /* 0x3f000000131c7423 */ /* 0x080fe2000000200c */
[----:B----4-:R-:W-:Y:S01]  /*0f90*/  FADD R29, -R10, R29 ;  /* 0x0000001d0a1d7221 */ /* 0x010fe20000000100 */
[----:B------:R-:W-:Y:S01]  /*0fa0*/  IADD3 R14, P0, PT, R6, UR10, RZ ;  /* 0x0000000a060e7c10 */ /* 0x000fe2000ff1e0ff */
[----:B------:R-:W-:Y:S01]  /*0fb0*/  FADD R18, R26, -12583039 ;  /* 0xcb40007f1a127421 */ /* 0x000fe20000000000 */
[----:B------:R-:W-:Y:S01]  /*0fc0*/  FFMA.RM R28, R28, R11, 12582913 ;  /* 0x4b4000011c1c7423 */ /* 0x000fe2000000400b */
[----:B------:R-:W-:Y:S01]  /*0fd0*/  FFMA.SAT R22, R29, R12, 0.5 ;  /* 0x3f0000001d167423 */ /* 0x000fe2000000200c */
[----:B------:R-:W-:Y:S01]  /*0fe0*/  IADD3.X R15, PT, PT, RZ, R7, RZ, P0, !PT ;  /* 0x00000007ff0f7210 */ /* 0x000fe200007fe4ff */
[----:B------:R-:W-:Y:S01]  /*0ff0*/  FFMA R18, R21, 1.4426950216293334961, -R18 ;  /* 0x3fb8aa3b15127823 */ /* 0x000fe20000000812 */
[----:B------:R-:W-:Y:S01]  /*1000*/  FADD R6, R28, -12583039 ;  /* 0xcb40007f1c067421 */ /* 0x000fe20000000000 */
[----:B------:R-:W-:-:S02]  /*1010*/  FFMA.RM R22, R22, R11, 12582913 ;  /* 0x4b40000116167423 */ /* 0x000fc4000000400b */
[----:B------:R-:W-:Y:S01]  /*1020*/  FFMA R7, R21, 1.925963033500011079e-08, R18 ;  /* 0x32a5706015077823 */ /* 0x000fe20000000012 */
[C---:B------:R-:W-:Y:S01]  /*1030*/  FFMA R6, R19.reuse, 1.4426950216293334961, -R6 ;  /* 0x3fb8aa3b13067823 */ /* 0x040fe20000000806 */
[----:B------:R0:W2:Y:S01]  /*1040*/  LDG.E.CONSTANT R25, desc[UR8][R14.64] ;  /* 0x000000080e197981 */ /* 0x0000a2000c1e9900 */
[----:B------:R-:W-:Y:S01]  /*1050*/  IADD3 R18, P0, PT, R16, UR10, RZ ;  /* 0x0000000a10127c10 */ /* 0x000fe2000ff1e0ff */
[----:B------:R-:W-:Y:S01]  /*1060*/  FADD R16, R22, -12583039 ;  /* 0xcb40007f16107421 */ /* 0x000fe20000000000 */
[----:B------:R-:W-:-:S03]  /*1070*/  FFMA R6, R19, 1.925963033500011079e-08, R6 ;  /* 0x32a5706013067823 */ /* 0x000fc60000000006 */
[----:B------:R-:W-:Y:S02]  /*1080*/  IMAD.X R19, RZ, RZ, R17, P0 ;  /* 0x000000ffff137224 */ /* 0x000fe400000e0611 */
[----:B------:R-:W-:Y:S01]  /*1090*/  FFMA R16, R29, 1.4426950216293334961, -R16 ;  /* 0x3fb8aa3b1d107823 */ /* 0x000fe20000000810 */
[----:B------:R-:W-:-:S03]  /*10a0*/  IADD3 R20, P0, PT, R14, UR10, RZ ;  /* 0x0000000a0e147c10 */ /* 0x000fc6000ff1e0ff */
[----:B------:R-:W-:Y:S01]  /*10b0*/  FFMA R29, R29, 1.925963033500011079e-08, R16 ;  /* 0x32a570601d1d7823 */ /* 0x000fe20000000010 */
[----:B------:R1:W3:Y:S01]  /*10c0*/  LDG.E.CONSTANT R24, desc[UR8][R18.64] ;  /* 0x0000000812187981 */ /* 0x0002e2000c1e9900 */
[----:B------:R-:W-:Y:S01]  /*10d0*/  IADD3 R16, P1, PT, R18, UR10, RZ ;  /* 0x0000000a12107c10 */ /* 0x000fe2000ff3e0ff */
[----:B------:R-:W-:-:S03]  /*10e0*/  IMAD.X R21, RZ, RZ, R15, P0 ;  /* 0x000000ffff157224 */ /* 0x000fc600000e060f */
[----:B------:R-:W-:Y:S02]  /*10f0*/  IADD3.X R17, PT, PT, RZ, R19, RZ, P1, !PT ;  /* 0x00000013ff117210 */ /* 0x000fe40000ffe4ff */
[----:B0-----:R-:W-:-:S03]  /*1100*/  IADD3 R14, P0, PT, R20, UR10, RZ ;  /* 0x0000000a140e7c10 */ /* 0x001fc6000ff1e0ff */
[----:B------:R-:W4:Y:S01]  /*1110*/  LDG.E.CONSTANT R16, desc[UR8][R16.64] ;  /* 0x0000000810107981 */ /* 0x000f22000c1e9900 */
[----:B------:R-:W-:-:S06]  /*1120*/  IADD3.X R15, PT, PT, RZ, R21, RZ, P0, !PT ;  /* 0x00000015ff0f7210 */ /* 0x000fcc00007fe4ff */
[----:B------:R-:W4:Y:S04]  /*1130*/  LDG.E.CONSTANT R15, desc[UR8][R14.64] ;  /* 0x000000080e0f7981 */ /* 0x000f28000c1e9900 */
[----:B------:R3:W4:Y:S01]  /*1140*/  LDG.E.CONSTANT R17, desc[UR8][R20.64] ;  /* 0x0000000814117981 */ /* 0x000722000c1e9900 */
[----:B------:R-:W0:Y:S01]  /*1150*/  MUFU.EX2 R7, R7 ;  /* 0x0000000700077308 */ /* 0x000e220000000800 */
[----:B-1----:R-:W-:-:S07]  /*1160*/  SHF.L.U32 R18, R26, 0x17, RZ ;  /* 0x000000171a127819 */ /* 0x002fce00000006ff */
[----:B------:R-:W1:Y:S08]  /*1170*/  MUFU.EX2 R6, R6 ;  /* 0x0000000600067308 */ /* 0x000e700000000800 */
[----:B------:R-:W1:Y:S01]  /*1180*/  MUFU.EX2 R29, R29 ;  /* 0x0000001d001d7308 */ /* 0x000e620000000800 */
[----:B------:R-:W-:Y:S01]  /*1190*/  IMAD.SHL.U32 R28, R28, 0x800000, RZ ;  /* 0x008000001c1c7824 */ /* 0x000fe200078e00ff */
[----:B------:R-:W-:Y:S01]  /*11a0*/  SHF.L.U32 R22, R22, 0x17, RZ ;  /* 0x0000001716167819 */ /* 0x000fe200000006ff */
[----:B0-----:R-:W-:-:S02]  /*11b0*/  FMUL R18, R18, R7 ;  /* 0x0000000712127220 */ /* 0x001fc40000400000 */
[----:B-1----:R-:W-:Y:S02]  /*11c0*/  FMUL R7, R28, R6 ;  /* 0x000000061c077220 */ /* 0x002fe40000400000 */
[----:B------:R-:W-:Y:S01]  /*11d0*/  FMUL R6, R22, R29 ;  /* 0x0000001d16067220 */ /* 0x000fe20000400000 */
[----:B-----5:R-:W-:Y:S01]  /*11e0*/  ISETP.NE.AND P1, PT, R27, R2, PT ;  /* 0x000000021b00720c */ /* 0x020fe20003f25270 */
[----:B--2---:R-:W-:-:S04]  /*11f0*/  FADD R25, -R10, R25 ;  /* 0x000000190a197221 */ /* 0x004fc80000000100 */
[----:B------:R-:W-:-:S04]  /*1200*/  FFMA.SAT R26, R25, R12, 0.5 ;  /* 0x3f000000191a7423 */ /* 0x000fc8000000200c */
[----:B------:R-:W-:Y:S01]  /*1210*/  FFMA.RM R19, R26, R11, 12582913 ;  /* 0x4b4000011a137423 */ /* 0x000fe2000000400b */
[----:B---3--:R-:W-:-:S03]  /*1220*/  FADD R21, -R9, R24 ;  /* 0x0000001809157221 */ /* 0x008fc60000000100 */
[----:B------:R-:W-:Y:S01]  /*1230*/  FADD R14, R19, -12583039 ;  /* 0xcb40007f130e7421 */ /* 0x000fe20000000000 */
[----:B------:R-:W-:-:S03]  /*1240*/  FFMA.SAT R24, R21, R12, 0.5 ;  /* 0x3f00000015187423 */ /* 0x000fc6000000200c */
[----:B------:R-:W-:Y:S01]  /*1250*/  FFMA R20, R25, 1.4426950216293334961, -R14 ;  /* 0x3fb8aa3b19147823 */ /* 0x000fe2000000080e */
[----:B------:R-:W-:-:S03]  /*1260*/  FFMA.RM R14, R24, R11, 12582913 ;  /* 0x4b400001180e7423 */ /* 0x000fc6000000400b */
[----:B------:R-:W-:Y:S01]  /*1270*/  FFMA R20, R25, 1.925963033500011079e-08, R20 ;  /* 0x32a5706019147823 */ /* 0x000fe20000000014 */
[----:B----4-:R-:W-:Y:S01]  /*1280*/  FADD R25, -R9, R16 ;  /* 0x0000001009197221 */ /* 0x010fe20000000100 */
[----:B------:R-:W-:-:S03]  /*1290*/  FADD R22, R14, -12583039 ;  /* 0xcb40007f0e167421 */ /* 0x000fc60000000000 */
[----:B------:R-:W-:Y:S01]  /*12a0*/  FFMA.SAT R16, R25, R12, 0.5 ;  /* 0x3f00000019107423 */ /* 0x000fe2000000200c */
[----:B------:R-:W-:Y:S01]  /*12b0*/  FFMA R22, R21, 1.4426950216293334961, -R22 ;  /* 0x3fb8aa3b15167823 */ /* 0x000fe20000000816 */
[----:B------:R-:W-:-:S04]  /*12c0*/  FADD R29, -R10, R17 ;  /* 0x000000110a1d7221 */ /* 0x000fc80000000100 */
[----:B------:R-:W-:Y:S01]  /*12d0*/  FFMA.SAT R24, R29, R12, 0.5 ;  /* 0x3f0000001d187423 */ /* 0x000fe2000000200c */
[----:B------:R-:W-:-:S03]  /*12e0*/  FFMA.RM R16, R16, R11, 12582913 ;  /* 0x4b40000110107423 */ /* 0x000fc6000000400b */
[-C--:B------:R-:W-:Y:S01]  /*12f0*/  FFMA.RM R17, R24, R11.reuse, 12582913 ;  /* 0x4b40000118117423 */ /* 0x080fe2000000400b */
[----:B------:R-:W-:Y:S01]  /*1300*/  FFMA R24, R21, 1.925963033500011079e-08, R22 ;  /* 0x32a5706015187823 */ /* 0x000fe20000000016 */
[----:B------:R-:W-:Y:S01]  /*1310*/  FADD R21, -R10, R15 ;  /* 0x0000000f0a157221 */ /* 0x000fe20000000100 */
[----:B------:R-:W-:Y:S01]  /*1320*/  FADD R26, R16, -12583039 ;  /* 0xcb40007f101a7421 */ /* 0x000fe20000000000 */
[----:B------:R-:W-:Y:S02]  /*1330*/  FADD R22, R17, -12583039 ;  /* 0xcb40007f11167421 */ /* 0x000fe40000000000 */
[----:B------:R-:W-:Y:S01]  /*1340*/  FFMA.SAT R28, R21, R12, 0.5 ;  /* 0x3f000000151c7423 */ /* 0x000fe2000000200c */
[----:B------:R-:W0:Y:S01]  /*1350*/  MUFU.EX2 R20, R20 ;  /* 0x0000001400147308 */ /* 0x000e220000000800 */
[----:B------:R-:W-:Y:S02]  /*1360*/  FFMA R26, R25, 1.4426950216293334961, -R26 ;  /* 0x3fb8aa3b191a7823 */ /* 0x000fe4000000081a */
[----:B------:R-:W-:Y:S01]  /*1370*/  FFMA.RM R11, R28, R11, 12582913 ;  /* 0x4b4000011c0b7423 */ /* 0x000fe2000000400b */
[----:B------:R-:W-:Y:S01]  /*1380*/  FFMA R22, R29, 1.4426950216293334961, -R22 ;  /* 0x3fb8aa3b1d167823 */ /* 0x000fe20000000816 */
[----:B------:R-:W-:Y:S01]  /*1390*/  FFMA R12, R25, 1.925963033500011079e-08, R26 ;  /* 0x32a57060190c7823 */ /* 0x000fe2000000001a */
[----:B------:R-:W-:Y:S01]  /*13a0*/  IADD3 R25, PT, PT, R27, UR4, RZ ;  /* 0x000000041b197c10 */ /* 0x000fe2000fffe0ff */
[----:B------:R-:W-:Y:S01]  /*13b0*/  FADD R26, R11, -12583039 ;  /* 0xcb40007f0b1a7421 */ /* 0x000fe20000000000 */
[----:B------:R-:W-:-:S02]  /*13c0*/  FFMA R22, R29, 1.925963033500011079e-08, R22 ;  /* 0x32a570601d167823 */ /* 0x000fc40000000016 */
[-C--:B------:R-:W-:Y:S01]  /*13d0*/  ISETP.NE.AND P2, PT, R25, R2.reuse, PT ;  /* 0x000000021900720c */ /* 0x080fe20003f45270 */
[----:B------:R-:W-:Y:S01]  /*13e0*/  FFMA R26, R21, 1.4426950216293334961, -R26 ;  /* 0x3fb8aa3b151a7823 */ /* 0x000fe2000000081a */
[----:B------:R-:W-:Y:S01]  /*13f0*/  IMAD.SHL.U32 R19, R19, 0x800000, RZ ;  /* 0x0080000013137824 */ /* 0x000fe200078e00ff */
[----:B------:R-:W-:Y:S01]  /*1400*/  IADD3 R25, PT, PT, R25, UR4, RZ ;  /* 0x0000000419197c10 */ /* 0x000fe2000fffe0ff */
[----:B------:R1:W2:Y:S01]  /*1410*/  MUFU.EX2 R15, R24 ;  /* 0x00000018000f7308 */ /* 0x0002a20000000800 */
[----:B------:R-:W-:Y:S02]  /*1420*/  FFMA R26, R21, 1.925963033500011079e-08, R26 ;  /* 0x32a57060151a7823 */ /* 0x000fe4000000001a */
[----:B------:R-:W-:Y:S01]  /*1430*/  ISETP.NE.AND P0, PT, R25, R2, PT ;  /* 0x000000021900720c */ /* 0x000fe20003f05270 */
[----:B0-----:R-:W-:Y:S01]  /*1440*/  FMUL R20, R19, R20 ;  /* 0x0000001413147220 */ /* 0x001fe20000400000 */
[----:B------:R-:W-:-:S03]  /*1450*/  IADD3 R25, PT, PT, R25, UR4, RZ ;  /* 0x0000000419197c10 */ /* 0x000fc6000fffe0ff */
[----:B------:R-:W0:Y:S01]  /*1460*/  MUFU.EX2 R22, R22 ;  /* 0x0000001600167308 */ /* 0x000e220000000800 */
[----:B-1----:R-:W-:Y:S01]  /*1470*/  FADD R24, R18, R23 ;  /* 0x0000001712187221 */ /* 0x002fe20000000000 */
[----:B------:R-:W-:Y:S01]  /*1480*/  FADD R21, R6, R13 ;  /* 0x0000000d06157221 */ /* 0x000fe20000000000 */
[----:B------:R-:W-:-:S05]  /*1490*/  IADD3 R27, PT, PT, R25, UR4, RZ ;  /* 0x00000004191b7c10 */ /* 0x000fca000fffe0ff */
[----:B------:R-:W1:Y:S01]  /*14a0*/  MUFU.EX2 R12, R12 ;  /* 0x0000000c000c7308 */ /* 0x000e620000000800 */
[----:B------:R-:W-:Y:S01]  /*14b0*/  FADD R13, R24, R7 ;  /* 0x00000007180d7221 */ /* 0x000fe20000000000 */
[----:B------:R-:W-:Y:S01]  /*14c0*/  @P2 FSEL R7, R18, R8, !P1 ;  /* 0x0000000812072208 */ /* 0x000fe20004800000 */
[----:B------:R-:W-:-:S05]  /*14d0*/  FADD R18, R21, R20 ;  /* 0x0000001415127221 */ /* 0x000fca0000000000 */
[----:B------:R-:W3:Y:S01]  /*14e0*/  MUFU.EX2 R19, R26 ;  /* 0x0000001a00137308 */ /* 0x000ee20000000800 */
[----:B------:R-:W-:Y:S01]  /*14f0*/  @P2 FSEL R20, R6, R5, !P1 ;  /* 0x0000000506142208 */ /* 0x000fe20004800000 */
[----:B------:R-:W-:Y:S01]  /*1500*/  IMAD.SHL.U32 R14, R14, 0x800000, RZ ;  /* 0x008000000e0e7824 */ /* 0x000fe200078e00ff */
[----:B------:R-:W-:Y:S02]  /*1510*/  ISETP.GE.AND P2, PT, R27, UR11, PT ;  /* 0x0000000b1b007c0c */ /* 0x000fe4000bf46270 */
[----:B------:R-:W-:Y:S02]  /*1520*/  SHF.L.U32 R17, R17, 0x17, RZ ;  /* 0x0000001711117819 */ /* 0x000fe400000006ff */
[----:B------:R-:W-:Y:S01]  /*1530*/  ISETP.NE.AND P1, PT, R25, R2, PT ;  /* 0x000000021900720c */ /* 0x000fe20003f25270 */
[----:B--2---:R-:W-:Y:S01]  /*1540*/  FMUL R14, R14, R15 ;  /* 0x0000000f0e0e7220 */ /* 0x004fe20000400000 */
[----:B------:R-:W-:Y:S01]  /*1550*/  SHF.L.U32 R5, R16, 0x17, RZ ;  /* 0x0000001710057819 */ /* 0x000fe200000006ff */
[----:B------:R-:W-:-:S02]  /*1560*/  IMAD.SHL.U32 R6, R11, 0x800000, RZ ;  /* 0x008000000b067824 */ /* 0x000fc400078e00ff */
[----:B0-----:R-:W-:Y:S01]  /*1570*/  FMUL R17, R17, R22 ;  /* 0x0000001611117220 */ /* 0x001fe20000400000 */
[----:B------:R-:W-:Y:S01]  /*1580*/  FADD R13, R13, R14 ;  /* 0x0000000e0d0d7221 */ /* 0x000fe20000000000 */
[----:B-1----:R-:W-:Y:S02]  /*1590*/  FMUL R8, R5, R12 ;  /* 0x0000000c05087220 */ /* 0x002fe40000400000 */
[----:B------:R-:W-:Y:S01]  /*15a0*/  FADD R18, R18, R17 ;  /* 0x0000001112127221 */ /* 0x000fe20000000000 */
[----:B---3--:R-:W-:Y:S01]  /*15b0*/  FMUL R5, R6, R19 ;  /* 0x0000001306057220 */ /* 0x008fe20000400000 */
[----:B------:R-:W-:Y:S02]  /*15c0*/  FADD R23, R13, R8 ;  /* 0x000000080d177221 */ /* 0x000fe40000000000 */
[----:B------:R-:W-:Y:S01]  /*15d0*/  @P1 FSEL R8, R14, R7, !P0 ;  /* 0x000000070e081208 */ /* 0x000fe20004000000 */
[----:B------:R-:W-:Y:S01]  /*15e0*/  FADD R13, R18, R5 ;  /* 0x00000005120d7221 */ /* 0x000fe20000000000 */
[----:B------:R-:W-:Y:S01]  /*15f0*/  @P1 FSEL R5, R17, R20, !P0 ;  /* 0x0000001411051208 */ /* 0x000fe20004000000 */
[----:B------:R-:W-:Y:S06]  /*1600*/  @!P2 BRA `(.L_x_15) ;  /* 0xfffffff8001ca947 */ /* 0x000fec000383ffff */
.L_x_11:
[----:B------:R-:W-:Y:S05]  /*1610*/  BSYNC.RECONVERGENT B0 ;  /* 0x0000000000007941 */ /* 0x000fea0003800200 */
.L_x_10:
[----:B------:R-:W-:Y:S01]  /*1620*/  IADD3 R10, PT, PT, R3, UR4, RZ ;  /* 0x00000004030a7c10 */ /* 0x000fe2000fffe0ff */
[----:B------:R0:W-:Y:S01]  /*1630*/  STS [R4], R23 ;  /* 0x0000001704007388 */ /* 0x0001e20000000800 */
[----:B------:R-:W-:Y:S02]  /*1640*/  UISETP.GE.U32.AND UP0, UPT, UR4, 0x2, UPT ;  /* 0x000000020400788c */ /* 0x000fe4000bf06070 */
[----:B------:R-:W-:Y:S01]  /*1650*/  LEA R10, R10, UR7, 0x2 ;  /* 0x000000070a0a7c11 */ /* 0x000fe2000f8e10ff */
[----:B------:R0:W-:Y:S04]  /*1660*/  STS [R4+UR10], R13 ;  /* 0x0000000d04007988 */ /* 0x0001e8000800080a */
[----:B------:R0:W-:Y:S04]  /*1670*/  STS [R10], R8 ;  /* 0x000000080a007388 */ /* 0x0001e80000000800 */
[----:B------:R0:W-:Y:S01]  /*1680*/  STS [R10+UR10], R5 ;  /* 0x000000050a007988 */ /* 0x0001e2000800080a */
[----:B------:R-:W-:Y:S06]  /*1690*/  BAR.SYNC.DEFER_BLOCKING 0x0 ;  /* 0x0000000000007b1d */ /* 0x000fec0000010000 */
[----:B------:R-:W-:Y:S05]  /*16a0*/  BRA.U !UP0, `(.L_x_16) ;  /* 0x0000000108747547 */ /* 0x000fea000b800000 */
.L_x_19:
[----:B------:R-:W-:Y:S01]  /*16b0*/  USHF.R.U32.HI UR5, URZ, 0x1, UR4 ;  /* 0x00000001ff057899 */ /* 0x000fe20008011604 */
[----:B------:R-:W-:Y:S05]  /*16c0*/  BSSY.RECONVERGENT B0, `(.L_x_17) ;  /* 0x0000017000007945 */ /* 0x000fea0003800200 */
[----:B------:R-:W-:-:S13]  /*16d0*/  ISETP.GE.U32.AND P0, PT, R3, UR5, PT ;  /* 0x0000000503007c0c */ /* 0x000fda000bf06070 */
[----:B--2---:R-:W-:Y:S05]  /*16e0*/  @P0 BRA `(.L_x_18) ;  /* 0x0000000000500947 */ /* 0x004fea0003800000 */
[----:B0-----:R-:W-:Y:S01]  /*16f0*/  IMAD.U32 R5, RZ, RZ, UR5 ;  /* 0x00000005ff057e24 */ /* 0x001fe2000f8e00ff */
[----:B------:R-:W-:Y:S04]  /*1700*/  LDS R6, [R4] ;  /* 0x0000000004067984 */ /* 0x000fe80000000800 */
[----:B-----5:R-:W-:-:S05]  /*1710*/  LEA R2, R5, R4, 0x2 ;  /* 0x0000000405027211 */ /* 0x020fca00078e10ff */
[----:B------:R-:W0:Y:S02]  /*1720*/  LDS R5, [R2] ;  /* 0x0000000002057984 */ /* 0x000e240000000800 */
[----:B0-----:R-:W-:-:S05]  /*1730*/  FADD R5, R5, R6 ;  /* 0x0000000605057221 */ /* 0x001fca0000000000 */
[----:B------:R-:W-:Y:S04]  /*1740*/  STS [R4], R5 ;  /* 0x0000000504007388 */ /* 0x000fe80000000800 */
[----:B------:R-:W-:Y:S04]  /*1750*/  LDS R6, [R2+UR10] ;  /* 0x0000000a02067984 */ /* 0x000fe80008000800 */
[----:B------:R-:W0:Y:S02]  /*1760*/  LDS R7, [R4+UR10] ;  /* 0x0000000a04077984 */ /* 0x000e240008000800 */
[----:B0-----:R-:W-:Y:S01]  /*1770*/  FADD R7, R6, R7 ;  /* 0x0000000706077221 */ /* 0x001fe20000000000 */
[----:B------:R-:W-:-:S04]  /*1780*/  IADD3 R6, PT, PT, R2, UR10, RZ ;  /* 0x0000000a02067c10 */ /* 0x000fc8000fffe0ff */
[----:B------:R-:W-:Y:S04]  /*1790*/  STS [R4+UR10], R7 ;  /* 0x0000000704007988 */ /* 0x000fe8000800080a */
[----:B------:R-:W-:Y:S04]  /*17a0*/  LDS R8, [R6+UR10] ;  /* 0x0000000a06087984 */ /* 0x000fe80008000800 */
[----:B------:R-:W0:Y:S02]  /*17b0*/  LDS R9, [R10] ;  /* 0x000000000a097984 */ /* 0x000e240000000800 */
[----:B0-----:R-:W-:Y:S01]  /*17c0*/  FADD R9, R8, R9 ;  /* 0x0000000908097221 */ /* 0x001fe20000000000 */
[----:B------:R-:W-:-:S04]  /*17d0*/  VIADD R8, R6, UR10 ;  /* 0x0000000a06087c36 */ /* 0x000fc80008000000 */
[----:B------:R-:W-:Y:S04]  /*17e0*/  STS [R10], R9 ;  /* 0x000000090a007388 */ /* 0x000fe80000000800 */
[----:B------:R-:W-:Y:S04]  /*17f0*/  LDS R8, [R8+UR10] ;  /* 0x0000000a08087984 */ /* 0x000fe80008000800 */
[----:B------:R-:W0:Y:S02]  /*1800*/  LDS R5, [R10+UR10] ;  /* 0x0000000a0a057984 */ /* 0x000e240008000800 */
[----:B0-----:R-:W-:-:S05]  /*1810*/  FADD R5, R8, R5 ;  /* 0x0000000508057221 */ /* 0x001fca0000000000 */
[----:B------:R2:W-:Y:S02]  /*1820*/  STS [R10+UR10], R5 ;  /* 0x000000050a007988 */ /* 0x0005e4000800080a */
.L_x_18:
[----:B------:R-:W-:Y:S05]  /*1830*/  BSYNC.RECONVERGENT B0 ;  /* 0x0000000000007941 */ /* 0x000fea0003800200 */
.L_x_17:
[----:B------:R-:W-:Y:S01]  /*1840*/  BAR.SYNC.DEFER_BLOCKING 0x0 ;  /* 0x0000000000007b1d */ /* 0x000fe20000010000 */
[----:B------:R-:W-:-:S05]  /*1850*/  UISETP.GT.U32.AND UP0, UPT, UR4, 0x3, UPT ;  /* 0x000000030400788c */ /* 0x000fca000bf04070 */
[----:B------:R-:W-:-:S04]  /*1860*/  UMOV UR4, UR5 ;  /* 0x0000000500047c82 */ /* 0x000fc80008000000 */
[----:B------:R-:W-:Y:S05]  /*1870*/  BRA.U UP0, `(.L_x_19) ;  /* 0xfffffffd008c7547 */ /* 0x000fea000b83ffff */
.L_x_16:
[----:B------:R-:W-:-:S13]  /*1880*/  ISETP.NE.AND P0, PT, R3, RZ, PT ;  /* 0x000000ff0300720c */ /* 0x000fda0003f05270 */
[----:B------:R-:W-:Y:S05]  /*1890*/  @P0 EXIT ;  /* 0x000000000000094d */ /* 0x000fea0003800000 */
[----:B------:R-:W3:Y:S01]  /*18a0*/  S2UR UR5, SR_CgaCtaId ;  /* 0x00000000000579c3 */ /* 0x000ee20000008800 */
[----:B------:R-:W-:Y:S01]  /*18b0*/  UMOV UR4, 0x400 ;  /* 0x0000040000047882 */ /* 0x000fe20000000000 */
[----:B0-----:R-:W-:-:S05]  /*18c0*/  MOV R8, UR7 ;  /* 0x0000000700087c02 */ /* 0x001fca0008000f00 */
[----:B-----5:R-:W-:Y:S01]  /*18d0*/  LDS R2, [R8+UR10] ;  /* 0x0000000a08027984 */ /* 0x020fe20008000800 */
[----:B---3--:R-:W-:-:S09]  /*18e0*/  ULEA UR4, UR5, UR4, 0x18 ;  /* 0x0000000405047291 */ /* 0x008fd2000f8ec0ff */
[----:B------:R-:W0:Y:S02]  /*18f0*/  LDS R3, [UR4] ;  /* 0x00000004ff037984 */ /* 0x000e240008000800 */
[----:B0-----:R-:W-:-:S04]  /*1900*/  FADD R3, R3, 1.00000001335143196e-10 ;  /* 0x2edbe6ff03037421 */ /* 0x001fc80000000000 */
[----:B-1----:R-:W2:Y:S08]  /*1910*/  MUFU.RCP R4, R3 ;  /* 0x0000000300047308 */ /* 0x002eb00000001000 */
[----:B------:R-:W0:Y:S01]  /*1920*/  FCHK P0, R2, R3 ;  /* 0x0000000302007302 */ /* 0x000e220000000000 */
[----:B--2---:R-:W-:-:S04]  /*1930*/  FFMA R5, -R3, R4, 1 ;  /* 0x3f80000003057423 */ /* 0x004fc80000000104 */
[----:B------:R-:W-:Y:S01]  /*1940*/  FFMA R7, R4, R5, R4 ;  /* 0x0000000504077223 */ /* 0x000fe20000000004 */
[----:B------:R-:W-:-:S03]  /*1950*/  IADD3 R5, PT, PT, R8, UR10, RZ ;  /* 0x0000000a08057c10 */ /* 0x000fc6000fffe0ff */
[----:B------:R-:W-:-:S04]  /*1960*/  FFMA R4, R2, R7, RZ ;  /* 0x0000000702047223 */ /* 0x000fc800000000ff */
[----:B------:R-:W-:-:S04]  /*1970*/  FFMA R6, -R3, R4, R2 ;  /* 0x0000000403067223 */ /* 0x000fc80000000102 */
[----:B------:R-:W-:Y:S01]  /*1980*/  FFMA R4, R7, R6, R4 ;  /* 0x0000000607047223 */ /* 0x000fe20000000004 */
[----:B0-----:R-:W-:Y:S06]  /*1990*/  @!P0 BRA `(.L_x_20) ;  /* 0x00000000000c8947 */ /* 0x001fec0003800000 */
[----:B------:R-:W-:-:S07]  /*19a0*/  MOV R6, 0x19c0 ;  /* 0x000019c000067802 */ /* 0x000fce0000000f00 */
[----:B------:R-:W-:Y:S05]  /*19b0*/  CALL.REL.NOINC `($__internal_0_$__cuda_sm3x_div_rn_noftz_f32_slowpath) ;  /* 0x0000000000987944 */ /* 0x000fea0003c00000 */
[----:B------:R-:W-:-:S07]  /*19c0*/  IMAD.MOV.U32 R4, RZ, RZ, R2 ;  /* 0x000000ffff047224 */ /* 0x000fce00078e0002 */
.L_x_20:
[----:B------:R-:W-:Y:S01]  /*19d0*/  MOV R8, UR10 ;  /* 0x0000000a00087c02 */ /* 0x000fe20008000f00 */
[----:B------:R-:W-:Y:S04]  /*19e0*/  LDS R2, [R5+UR10] ;  /* 0x0000000a05027984 */ /* 0x000fe80008000800 */
[----:B------:R-:W0:Y:S02]  /*19f0*/  LDS R3, [R8+UR6] ;  /* 0x0000000608037984 */ /* 0x000e240008000800 */
[----:B0-----:R-:W-:-:S04]  /*1a00*/  FADD R9, R3, 1.00000001335143196e-10 ;  /* 0x2edbe6ff03097421 */ /* 0x001fc80000000000 */
[----:B------:R-:W0:Y:S08]  /*1a10*/  MUFU.RCP R3, R9 ;  /* 0x0000000900037308 */ /* 0x000e300000001000 */
[----:B------:R-:W1:Y:S01]  /*1a20*/  FCHK P0, R2, R9 ;  /* 0x0000000902007302 */ /* 0x000e620000000000 */
[----:B0-----:R-:W-:-:S04]  /*1a30*/  FFMA R6, -R9, R3, 1 ;  /* 0x3f80000009067423 */ /* 0x001fc80000000103 */
[----:B------:R-:W-:-:S04]  /*1a40*/  FFMA R3, R3, R6, R3 ;  /* 0x0000000603037223 */ /* 0x000fc80000000003 */
[----:B------:R-:W-:-:S04]  /*1a50*/  FFMA R6, R2, R3, RZ ;  /* 0x0000000302067223 */ /* 0x000fc800000000ff */
[----:B------:R-:W-:-:S04]  /*1a60*/  FFMA R7, -R9, R6, R2 ;  /* 0x0000000609077223 */ /* 0x000fc80000000102 */
[----:B------:R-:W-:Y:S01]  /*1a70*/  FFMA R3, R3, R7, R6 ;  /* 0x0000000703037223 */ /* 0x000fe20000000006 */
[----:B-1----:R-:W-:Y:S06]  /*1a80*/  @!P0 BRA `(.L_x_21) ;  /* 0x0000000000108947 */ /* 0x002fec0003800000 */
[----:B------:R-:W-:Y:S02]  /*1a90*/  MOV R3, R9 ;  /* 0x0000000900037202 */ /* 0x000fe40000000f00 */
[----:B------:R-:W-:-:S07]  /*1aa0*/  MOV R6, 0x1ac0 ;  /* 0x00001ac000067802 */ /* 0x000fce0000000f00 */
[----:B------:R-:W-:Y:S05]  /*1ab0*/  CALL.REL.NOINC `($__internal_0_$__cuda_sm3x_div_rn_noftz_f32_slowpath) ;  /* 0x0000000000587944 */ /* 0x000fea0003c00000 */
[----:B------:R-:W-:-:S07]  /*1ac0*/  IMAD.MOV.U32 R3, RZ, RZ, R2 ;  /* 0x000000ffff037224 */ /* 0x000fce00078e0002 */
.L_x_21:
[----:B------:R-:W-:Y:S01]  /*1ad0*/  FSETP.GT.AND P0, PT, R4, RZ, PT ;  /* 0x000000ff0400720b */ /* 0x000fe20003f04000 */
[----:B------:R-:W-:-:S12]  /*1ae0*/  HFMA2 R5, -RZ, RZ, 0, 0 ;  /* 0x00000000ff057431 */ /* 0x000fd800000001ff */
[----:B------:R-:W-:Y:S05]  /*1af0*/  @!P0 BRA `(.L_x_22) ;  /* 0x0000000000388947 */ /* 0x000fea0003800000 */
[----:B------:R-:W0:Y:S08]  /*1b00*/  MUFU.RCP R5, R4 ;  /* 0x0000000400057308 */ /* 0x000e300000001000 */
[----:B------:R-:W1:Y:S01]  /*1b10*/  FCHK P0, R3, R4 ;  /* 0x0000000403007302 */ /* 0x000e620000000000 */
[----:B0-----:R-:W-:-:S04]  /*1b20*/  FFMA R2, R5, -R4, 1 ;  /* 0x3f80000005027423 */ /* 0x001fc80000000804 */
[----:B------:R-:W-:-:S04]  /*1b30*/  FFMA R2, R5, R2, R5 ;  /* 0x0000000205027223 */ /* 0x000fc80000000005 */
[----:B------:R-:W-:-:S04]  /*1b40*/  FFMA R6, R2, R3, RZ ;  /* 0x0000000302067223 */ /* 0x000fc800000000ff */
[----:B------:R-:W-:-:S04]  /*1b50*/  FFMA R5, R6, -R4, R3 ;  /* 0x8000000406057223 */ /* 0x000fc80000000003 */
[----:B------:R-:W-:Y:S01]  /*1b60*/  FFMA R5, R2, R5, R6 ;  /* 0x0000000502057223 */ /* 0x000fe20000000006 */
[----:B-1----:R-:W-:Y:S06]  /*1b70*/  @!P0 BRA `(.L_x_23) ;  /* 0x0000000000148947 */ /* 0x002fec0003800000 */
[----:B------:R-:W-:Y:S01]  /*1b80*/  MOV R2, R3 ;  /* 0x0000000300027202 */ /* 0x000fe20000000f00 */
[----:B------:R-:W-:Y:S01]  /*1b90*/  IMAD.MOV.U32 R3, RZ, RZ, R4 ;  /* 0x000000ffff037224 */ /* 0x000fe200078e0004 */
[----:B------:R-:W-:-:S07]  /*1ba0*/  MOV R6, 0x1bc0 ;  /* 0x00001bc000067802 */ /* 0x000fce0000000f00 */
[----:B------:R-:W-:Y:S05]  /*1bb0*/  CALL.REL.NOINC `($__internal_0_$__cuda_sm3x_div_rn_noftz_f32_slowpath) ;  /* 0x0000000000187944 */ /* 0x000fea0003c00000 */
[----:B------:R-:W-:-:S07]  /*1bc0*/  MOV R5, R2 ;  /* 0x0000000200057202 */ /* 0x000fce0000000f00 */
.L_x_23:
[----:B------:R-:W-:-:S07]  /*1bd0*/  FMNMX R5, R5, 1, PT ;  /* 0x3f80000005057809 */ /* 0x000fce0003800000 */
.L_x_22:
[----:B------:R-:W0:Y:S02]  /*1be0*/  LDC.64 R2, c[0x0][0x3a0] ;  /* 0x0000e800ff027b82 */ /* 0x000e240000000a00 */
[----:B0-----:R-:W-:-:S05]  /*1bf0*/  IMAD.WIDE.U32 R2, R0, 0x4, R2 ;  /* 0x0000000400027825 */ /* 0x001fca00078e0002 */
[----:B------:R-:W-:Y:S01]  /*1c00*/  STG.E desc[UR8][R2.64], R5 ;  /* 0x0000000502007986 */ /* 0x000fe2000c101908 */
[----:B------:R-:W-:Y:S05]  /*1c10*/  EXIT ;  /* 0x000000000000794d */ /* 0x000fea0003800000 */
        .weak           $__internal_0_$__cuda_sm3x_div_rn_noftz_f32_slowpath
        .type           $__internal_0_$__cuda_sm3x_div_rn_noftz_f32_slowpath,@function
        .size           $__internal_0_$__cuda_sm3x_div_rn_noftz_f32_slowpath,(.L_x_70 - $__internal_0_$__cuda_sm3x_div_rn_noftz_f32_slowpath)
$__internal_0_$__cuda_sm3x_div_rn_noftz_f32_slowpath:
[----:B------:R-:W-:Y:S02]  /*1c20*/  SHF.R.U32.HI R8, RZ, 0x17, R3 ;  /* 0x00000017ff087819 */ /* 0x000fe40000011603 */
[----:B------:R-:W-:Y:S02]  /*1c30*/  SHF.R.U32.HI R7, RZ, 0x17, R2 ;  /* 0x00000017ff077819 */ /* 0x000fe40000011602 */
[----:B------:R-:W-:Y:S02]  /*1c40*/  LOP3.LUT R12, R8, 0xff, RZ, 0xc0, !PT ;  /* 0x000000ff080c7812 */ /* 0x000fe400078ec0ff */
[----:B------:R-:W-:Y:S02]  /*1c50*/  LOP3.LUT R10, R7, 0xff, RZ, 0xc0, !PT ;  /* 0x000000ff070a7812 */ /* 0x000fe400078ec0ff */
[----:B------:R-:W-:-:S03]  /*1c60*/  IADD3 R9, PT, PT, R12, -0x1, RZ ;  /* 0xffffffff0c097810 */ /* 0x000fc60007ffe0ff */
[----:B------:R-:W-:Y:S01]  /*1c70*/  VIADD R8, R10, 0xffffffff ;  /* 0xffffffff0a087836 */ /* 0x000fe20000000000 */
[----:B------:R-:W-:-:S04]  /*1c80*/  ISETP.GT.U32.AND P0, PT, R9, 0xfd, PT ;  /* 0x000000fd0900780c */ /* 0x000fc80003f04070 */
[----:B------:R-:W-:-:S13]  /*1c90*/  ISETP.GT.U32.OR P0, PT, R8, 0xfd, P0 ;  /* 0x000000fd0800780c */ /* 0x000fda0000704470 */
[----:B------:R-:W-:Y:S01]  /*1ca0*/  @!P0 MOV R7, RZ ;  /* 0x000000ff00078202 */ /* 0x000fe20000000f00 */
[----:B------:R-:W-:Y:S06]  /*1cb0*/  @!P0 BRA `(.L_x_24) ;  /* 0x00000000005c8947 */ /* 0x000fec0003800000 */
[----:B------:R-:W-:Y:S02]  /*1cc0*/  FSETP.GTU.FTZ.AND P0, PT, |R2|, +INF , PT ;  /* 0x7f8000000200780b */ /* 0x000fe40003f1c200 */
[----:B------:R-:W-:-:S04]  /*1cd0*/  FSETP.GTU.FTZ.AND P1, PT, |R3|, +INF , PT ;  /* 0x7f8000000300780b */ /* 0x000fc80003f3c200 */
[----:B------:R-:W-:-:S13]  /*1ce0*/  PLOP3.LUT P0, PT, P0, P1, PT, 0xf8, 0x8f ;  /* 0x00000000008f781c */ /* 0x000fda0000703f70 */
[----:B------:R-:W-:Y:S05]  /*1cf0*/  @P0 BRA `(.L_x_25) ;  /* 0x0000000400440947 */ /* 0x000fea0003800000 */
[----:B------:R-:W-:-:S13]  /*1d00*/  LOP3.LUT P0, RZ, R3, 0x7fffffff, R2, 0xc8, !PT ;  /* 0x7fffffff03ff7812 */ /* 0x000fda000780c802 */
[----:B------:R-:W-:Y:S05]  /*1d10*/  @!P0 BRA `(.L_x_26) ;  /* 0x0000000400348947 */ /* 0x000fea0003800000 */
[C---:B------:R-:W-:Y:S02]  /*1d20*/  FSETP.NEU.FTZ.AND P2, PT, |R2|.reuse, +INF , PT ;  /* 0x7f8000000200780b */ /* 0x040fe40003f5d200 */
[----:B------:R-:W-:Y:S02]  /*1d30*/  FSETP.NEU.FTZ.AND P1, PT, |R3|, +INF , PT ;  /* 0x7f8000000300780b */ /* 0x000fe40003f3d200 */
[----:B------:R-:W-:-:S11]  /*1d40*/  FSETP.NEU.FTZ.AND P0, PT, |R2|, +INF , PT ;  /* 0x7f8000000200780b */ /* 0x000fd60003f1d200 */
[----:B------:R-:W-:Y:S05]  /*1d50*/  @!P1 BRA !P2, `(.L_x_26) ;  /* 0x0000000400249947 */ /* 0x000fea0005000000 */
[----:B------:R-:W-:-:S04]  /*1d60*/  LOP3.LUT P2, RZ, R2, 0x7fffffff, RZ, 0xc0, !PT ;  /* 0x7fffffff02ff7812 */ /* 0x000fc8000784c0ff */
[----:B------:R-:W-:-:S13]  /*1d70*/  PLOP3.LUT P1, PT, P1, P2, PT, 0x2f, 0xf2 ;  /* 0x0000000000f2781c */ /* 0x000fda0000f24577 */
[----:B------:R-:W-:Y:S05]  /*1d80*/  @P1 BRA `(.L_x_27) ;  /* 0x0000000400101947 */ /* 0x000fea0003800000 */
[----:B------:R-:W-:-:S04]  /*1d90*/  LOP3.LUT P1, RZ, R3, 0x7fffffff, RZ, 0xc0, !PT ;  /* 0x7fffffff03ff7812 */ /* 0x000fc8000782c0ff */
[----:B------:R-:W-:-:S13]  /*1da0*/  PLOP3.LUT P0, PT, P0, P1, PT, 0x2f, 0xf2 ;  /* 0x0000000000f2781c */ /* 0x000fda0000702577 */
[----:B------:R-:W-:Y:S05]  /*1db0*/  @P0 BRA `(.L_x_28) ;  /* 0x0000000000f80947 */ /* 0x000fea0003800000 */
[----:B------:R-:W-:Y:S02]  /*1dc0*/  ISETP.GE.AND P0, PT, R8, RZ, PT ;  /* 0x000000ff0800720c */ /* 0x000fe40003f06270 */
[----:B------:R-:W-:-:S11]  /*1dd0*/  ISETP.GE.AND P1, PT, R9, RZ, PT ;  /* 0x000000ff0900720c */ /* 0x000fd60003f26270 */
[----:B------:R-:W-:Y:S01]  /*1de0*/  @P0 MOV R7, RZ ;  /* 0x000000ff00070202 */ /* 0x000fe20000000f00 */
[----:B------:R-:W-:Y:S02]  /*1df0*/  @!P0 IMAD.MOV.U32 R7, RZ, RZ, -0x40 ;  /* 0xffffffc0ff078424 */ /* 0x000fe400078e00ff */
[----:B------:R-:W-:Y:S01]  /*1e00*/  @!P0 FFMA R2, R2, 1.84467440737095516160e+19, RZ ;  /* 0x5f80000002028823 */ /* 0x000fe200000000ff */
[----:B------:R-:W-:Y:S02]  /*1e10*/  @!P1 FFMA R3, R3, 1.84467440737095516160e+19, RZ ;  /* 0x5f80000003039823 */ /* 0x000fe400000000ff */
[----:B------:R-:W-:-:S07]  /*1e20*/  @!P1 IADD3 R7, PT, PT, R7, 0x40, RZ ;  /* 0x0000004007079810 */ /* 0x000fce0007ffe0ff */
.L_x_24:
[----:B------:R-:W-:-:S04]  /*1e30*/  LEA R8, R12, 0xc0800000, 0x17 ;  /* 0xc08000000c087811 */ /* 0x000fc800078eb8ff */
[----:B------:R-:W-:Y:S01]  /*1e40*/  IADD3 R8, PT, PT, -R8, R3, RZ ;  /* 0x0000000308087210 */ /* 0x000fe20007ffe1ff */
[----:B------:R-:W-:-:S03]  /*1e50*/  VIADD R3, R10, 0xffffff81 ;  /* 0xffffff810a037836 */ /* 0x000fc60000000000 */
[----:B------:R0:W1:Y:S01]  /*1e60*/  MUFU.RCP R9, R8 ;  /* 0x0000000800097308 */ /* 0x0000620000001000 */
[----:B------:R-:W-:Y:S01]  /*1e70*/  FADD.FTZ R11, -R8, -RZ ;  /* 0x800000ff080b7221 */ /* 0x000fe20000010100 */
[C---:B------:R-:W-:Y:S01]  /*1e80*/  IMAD R2, R3.reuse, -0x800000, R2 ;  /* 0xff80000003027824 */ /* 0x040fe200078e0202 */
[----:B0-----:R-:W-:-:S04]  /*1e90*/  IADD3 R8, PT, PT, R3, 0x7f, -R12 ;  /* 0x0000007f03087810 */ /* 0x001fc80007ffe80c */
[----:B------:R-:W-:Y:S01]  /*1ea0*/  IADD3 R8, PT, PT, R8, R7, RZ ;  /* 0x0000000708087210 */ /* 0x000fe20007ffe0ff */
[----:B-1----:R-:W-:-:S04]  /*1eb0*/  FFMA R10, R9, R11, 1 ;  /* 0x3f800000090a7423 */ /* 0x002fc8000000000b */
[----:B------:R-:W-:-:S04]  /*1ec0*/  FFMA R14, R9, R10, R9 ;  /* 0x0000000a090e7223 */ /* 0x000fc80000000009 */
[----:B------:R-:W-:-:S04]  /*1ed0*/  FFMA R9, R2, R14, RZ ;  /* 0x0000000e02097223 */ /* 0x000fc800000000ff */
[----:B------:R-:W-:-:S04]  /*1ee0*/  FFMA R10, R11, R9, R2 ;  /* 0x000000090b0a7223 */ /* 0x000fc80000000002 */
[----:B------:R-:W-:-:S04]  /*1ef0*/  FFMA R9, R14, R10, R9 ;  /* 0x0000000a0e097223 */ /* 0x000fc80000000009 */
[----:B------:R-:W-:-:S04]  /*1f00*/  FFMA R10, R11, R9, R2 ;  /* 0x000000090b0a7223 */ /* 0x000fc80000000002 */
[----:B------:R-:W-:-:S05]  /*1f10*/  FFMA R2, R14, R10, R9 ;  /* 0x0000000a0e027223 */ /* 0x000fca0000000009 */
[----:B------:R-:W-:-:S04]  /*1f20*/  SHF.R.U32.HI R3, RZ, 0x17, R2 ;  /* 0x00000017ff037819 */ /* 0x000fc80000011602 */
[----:B------:R-:W-:-:S04]  /*1f30*/  LOP3.LUT R3, R3, 0xff, RZ, 0xc0, !PT ;  /* 0x000000ff03037812 */ /* 0x000fc800078ec0ff */
[----:B------:R-:W-:-:S05]  /*1f40*/  IADD3 R11, PT, PT, R3, R8, RZ ;  /* 0x00000008030b7210 */ /* 0x000fca0007ffe0ff */
[----:B------:R-:W-:-:S05]  /*1f50*/  VIADD R3, R11, 0xffffffff ;  /* 0xffffffff0b037836 */ /* 0x000fca0000000000 */
[----:B------:R-:W-:-:S13]  /*1f60*/  ISETP.GE.U32.AND P0, PT, R3, 0xfe, PT ;  /* 0x000000fe0300780c */ /* 0x000fda0003f06070 */
[----:B------:R-:W-:Y:S05]  /*1f70*/  @!P0 BRA `(.L_x_29) ;  /* 0x0000000000808947 */ /* 0x000fea0003800000 */
[----:B------:R-:W-:-:S13]  /*1f80*/  ISETP.GT.AND P0, PT, R11, 0xfe, PT ;  /* 0x000000fe0b00780c */ /* 0x000fda0003f04270 */
[----:B------:R-:W-:Y:S05]  /*1f90*/  @P0 BRA `(.L_x_30) ;  /* 0x00000000006c0947 */ /* 0x000fea0003800000 */
[----:B------:R-:W-:-:S13]  /*1fa0*/  ISETP.GE.AND P0, PT, R11, 0x1, PT ;  /* 0x000000010b00780c */ /* 0x000fda0003f06270 */
[----:B------:R-:W-:Y:S05]  /*1fb0*/  @P0 BRA `(.L_x_31) ;  /* 0x0000000000980947 */ /* 0x000fea0003800000 */
[----:B------:R-:W-:Y:S02]  /*1fc0*/  ISETP.GE.AND P0, PT, R11, -0x18, PT ;  /* 0xffffffe80b00780c */ /* 0x000fe40003f06270 */
[----:B------:R-:W-:-:S11]  /*1fd0*/  LOP3.LUT R2, R2, 0x80000000, RZ, 0xc0, !PT ;  /* 0x8000000002027812 */ /* 0x000fd600078ec0ff */
[----:B------:R-:W-:Y:S05]  /*1fe0*/  @!P0 BRA `(.L_x_31) ;  /* 0x00000000008c8947 */ /* 0x000fea0003800000 */
[CCC-:B------:R-:W-:Y:S01]  /*1ff0*/  FFMA.RZ R3, R14.reuse, R10.reuse, R9.reuse ;  /* 0x0000000a0e037223 */ /* 0x1c0fe2000000c009 */
[CCC-:B------:R-:W-:Y:S01]  /*2000*/  FFMA.RM R8, R14.reuse, R10.reuse, R9.reuse ;  /* 0x0000000a0e087223 */ /* 0x1c0fe20000004009 */
[C---:B------:R-:W-:Y:S02]  /*2010*/  ISETP.NE.AND P2, PT, R11.reuse, RZ, PT ;  /* 0x000000ff0b00720c */ /* 0x040fe40003f45270 */
[----:B------:R-:W-:Y:S02]  /*2020*/  ISETP.NE.AND P1, PT, R11, RZ, PT ;  /* 0x000000ff0b00720c */ /* 0x000fe40003f25270 */
[----:B------:R-:W-:Y:S01]  /*2030*/  LOP3.LUT R7, R3, 0x7fffff, RZ, 0xc0, !PT ;  /* 0x007fffff03077812 */ /* 0x000fe200078ec0ff */
[----:B------:R-:W-:Y:S01]  /*2040*/  FFMA.RP R3, R14, R10, R9 ;  /* 0x0000000a0e037223 */ /* 0x000fe20000008009 */
[----:B------:R-:W-:Y:S02]  /*2050*/  IADD3 R10, PT, PT, R11, 0x20, RZ ;  /* 0x000000200b0a7810 */ /* 0x000fe40007ffe0ff */
[----:B------:R-:W-:-:S02]  /*2060*/  LOP3.LUT R7, R7, 0x800000, RZ, 0xfc, !PT ;  /* 0x0080000007077812 */ /* 0x000fc400078efcff */
[----:B------:R-:W-:Y:S02]  /*2070*/  IADD3 R9, PT, PT, -R11, RZ, RZ ;  /* 0x000000ff0b097210 */ /* 0x000fe40007ffe1ff */
[----:B------:R-:W-:Y:S02]  /*2080*/  SHF.L.U32 R10, R7, R10, RZ ;  /* 0x0000000a070a7219 */ /* 0x000fe400000006ff */
[----:B------:R-:W-:Y:S02]  /*2090*/  FSETP.NEU.FTZ.AND P0, PT, R3, R8, PT ;  /* 0x000000080300720b */ /* 0x000fe40003f1d000 */
[----:B------:R-:W-:Y:S02]  /*20a0*/  SEL R8, R9, RZ, P2 ;  /* 0x000000ff09087207 */ /* 0x000fe40001000000 */
[----:B------:R-:W-:Y:S02]  /*20b0*/  ISETP.NE.AND P1, PT, R10, RZ, P1 ;  /* 0x000000ff0a00720c */ /* 0x000fe40000f25270 */
[----:B------:R-:W-:-:S02]  /*20c0*/  SHF.R.U32.HI R8, RZ, R8, R7 ;  /* 0x00000008ff087219 */ /* 0x000fc40000011607 */
[----:B------:R-:W-:Y:S02]  /*20d0*/  PLOP3.LUT P0, PT, P0, P1, PT, 0xf8, 0x8f ;  /* 0x00000000008f781c */ /* 0x000fe40000703f70 */
[----:B------:R-:W-:Y:S02]  /*20e0*/  SHF.R.U32.HI R10, RZ, 0x1, R8 ;  /* 0x00000001ff0a7819 */ /* 0x000fe40000011608 */
[----:B------:R-:W-:-:S04]  /*20f0*/  SEL R3, RZ, 0x1, !P0 ;  /* 0x00000001ff037807 */ /* 0x000fc80004000000 */
[----:B------:R-:W-:-:S04]  /*2100*/  LOP3.LUT R3, R3, 0x1, R10, 0xf8, !PT ;  /* 0x0000000103037812 */ /* 0x000fc800078ef80a */
[----:B------:R-:W-:-:S05]  /*2110*/  LOP3.LUT R3, R3, R8, RZ, 0xc0, !PT ;  /* 0x0000000803037212 */ /* 0x000fca00078ec0ff */
[----:B------:R-:W-:-:S05]  /*2120*/  IMAD.IADD R3, R10, 0x1, R3 ;  /* 0x000000010a037824 */ /* 0x000fca00078e0203 */
[----:B------:R-:W-:Y:S01]  /*2130*/  LOP3.LUT R2, R3, R2, RZ, 0xfc, !PT ;  /* 0x0000000203027212 */ /* 0x000fe200078efcff */
[----:B------:R-:W-:Y:S06]  /*2140*/  BRA `(.L_x_31) ;  /* 0x0000000000347947 */ /* 0x000fec0003800000 */
.L_x_30:
[----:B------:R-:W-:-:S04]  /*2150*/  LOP3.LUT R2, R2, 0x80000000, RZ, 0xc0, !PT ;  /* 0x8000000002027812 */ /* 0x000fc800078ec0ff */
[----:B------:R-:W-:Y:S01]  /*2160*/  LOP3.LUT R2, R2, 0x7f800000, RZ, 0xfc, !PT ;  /* 0x7f80000002027812 */ /* 0x000fe200078efcff */
[----:B------:R-:W-:Y:S06]  /*2170*/  BRA `(.L_x_31) ;  /* 0x0000000000287947 */ /* 0x000fec0003800000 */
.L_x_29:
[----:B------:R-:W-:Y:S01]  /*2180*/  LEA R2, R8, R2, 0x17 ;  /* 0x0000000208027211 */ /* 0x000fe200078eb8ff */
[----:B------:R-:W-:Y:S06]  /*2190*/  BRA `(.L_x_31) ;  /* 0x0000000000207947 */ /* 0x000fec0003800000 */
.L_x_28:
[----:B------:R-:W-:-:S04]  /*21a0*/  LOP3.LUT R2, R3, 0x80000000, R2, 0x48, !PT ;  /* 0x8000000003027812 */ /* 0x000fc800078e4802 */
[----:B------:R-:W-:Y:S01]  /*21b0*/  LOP3.LUT R2, R2, 0x7f800000, RZ, 0xfc, !PT ;  /* 0x7f80000002027812 */ /* 0x000fe200078efcff */
[----:B------:R-:W-:Y:S06]  /*21c0*/  BRA `(.L_x_31) ;  /* 0x0000000000147947 */ /* 0x000fec0003800000 */
.L_x_27:
[----:B------:R-:W-:Y:S01]  /*21d0*/  LOP3.LUT R2, R3, 0x80000000, R2, 0x48, !PT ;  /* 0x8000000003027812 */ /* 0x000fe200078e4802 */
[----:B------:R-:W-:Y:S06]  /*21e0*/  BRA `(.L_x_31) ;  /* 0x00000000000c7947 */ /* 0x000fec0003800000 */
.L_x_26:
[----:B------:R-:W0:Y:S01]  /*21f0*/  MUFU.RSQ R2, -QNAN ;  /* 0xffc0000000027908 */ /* 0x000e220000001400 */
[----:B------:R-:W-:Y:S05]  /*2200*/  BRA `(.L_x_31) ;  /* 0x0000000000047947 */ /* 0x000fea0003800000 */
.L_x_25:
[----:B------:R-:W-:-:S07]  /*2210*/  FADD.FTZ R2, R2, R3 ;  /* 0x0000000302027221 */ /* 0x000fce0000010000 */
.L_x_31:
[----:B------:R-:W-:-:S04]  /*2220*/  HFMA2 R7, -RZ, RZ, 0, 0 ;  /* 0x00000000ff077431 */ /* 0x000fc800000001ff */
[----:B0-----:R-:W-:Y:S05]  /*2230*/  RET.REL.NODEC R6 `(eagle3_verify_draft_f32) ;  /* 0xffffffdc06707950 */ /* 0x001fea0003c3ffff */
.L_x_32:
[----:B------:R-:W-:-:S00]  /*2240*/  BRA `(.L_x_32) ;  /* 0xfffffffc00fc7947 */ /* 0x000fc0000383ffff */
[----:B------:R-:W-:-:S00]  /*2250*/  NOP ;  /* 0x0000000000007918 */ /* 0x000fc00000000000 */
        /* <DEDUP_REMOVED lines=10> */
.L_x_70:


//--------------------- .text.eagle3_select_draft_length_f32 --------------------------
	.section	.text.eagle3_select_draft_length_f32,"ax",@progbits
	.align	128
        .global         eagle3_select_draft_length_f32
        .type           eagle3_select_draft_length_f32,@function
        .size           eagle3_select_draft_length_f32,(.L_x_74 - eagle3_select_draft_length_f32)
        .other          eagle3_select_draft_length_f32,@"STO_CUDA_ENTRY STV_DEFAULT"
eagle3_select_draft_length_f32:
.text.eagle3_select_draft_length_f32:
[----:B------:R-:W-:Y:S01]  /*0000*/  LDC R1, c[0x0][0x37c] ;  /* 0x0000df00ff017b82 */ /* 0x000fe20000000800 */
[----:B------:R-:W0:Y:S07]  /*0010*/  S2R R0, SR_TID.X ;  /* 0x0000000000007919 */ /* 0x000e2e0000002100 */
[----:B------:R-:W0:Y:S01]  /*0020*/  S2UR UR4, SR_CTAID.X ;  /* 0x00000000000479c3 */ /* 0x000e220000002500 */
[----:B------:R-:W1:Y:S07]  /*0030*/  LDCU UR5, c[0x0][0x394] ;  /* 0x00007280ff0577ac */ /* 0x000e6e0008000800 */
[----:B------:R-:W0:Y:S02]  /*0040*/  LDC R7, c[0x0][0x360] ;  /* 0x0000d800ff077b82 */ /* 0x000e240000000800 */
[----:B0-----:R-:W-:-:S05]  /*0050*/  IMAD R7, R7, UR4, R0 ;  /* 0x0000000407077c24 */ /* 0x001fca000f8e0200 */
[----:B-1----:R-:W-:-:S13]  /*0060*/  ISETP.GE.AND P0, PT, R7, UR5, PT ;  /* 0x0000000507007c0c */ /* 0x002fda000bf06270 */
[----:B------:R-:W-:Y:S05]  /*0070*/  @P0 EXIT ;  /* 0x000000000000094d */ /* 0x000fea0003800000 */
[----:B------:R-:W0:Y:S01]  /*0080*/  LDCU UR4, c[0x0][0x398] ;  /* 0x00007300ff0477ac */ /* 0x000e220008000800 */
[----:B------:R-:W0:Y:S01]  /*0090*/  LDCU UR5, c[0x0][0x3a0] ;  /* 0x00007400ff0577ac */ /* 0x000e220008000800 */
[----:B------:R-:W1:Y:S01]  /*00a0*/  LDCU UR7, c[0x0][0x3a0] ;  /* 0x00007400ff0777ac */ /* 0x000e620008000800 */
[----:B------:R-:W2:Y:S01]  /*00b0*/  LDCU.64 UR8, c[0x0][0x358] ;  /* 0x00006b00ff0877ac */ /* 0x000ea20008000a00 */
[----:B0-----:R-:W-:-:S04]  /*00c0*/  UISETP.LT.AND UP0, UPT, UR4, UR5, UPT ;  /* 0x000000050400728c */ /* 0x001fc8000bf01270 */
[----:B------:R-:W-:Y:S01]  /*00d0*/  USEL UR6, UR4, UR5, UP0 ;  /* 0x0000000504067287 */ /* 0x000fe20008000000 */
[----:B-1----:R-:W-:-:S03]  /*00e0*/  IMAD.U32 R0, RZ, RZ, UR7 ;  /* 0x00000007ff007e24 */ /* 0x002fc6000f8e00ff */
[----:B------:R-:W-:-:S09]  /*00f0*/  UISETP.GE.AND UP0, UPT, UR6, 0x1, UPT ;  /* 0x000000010600788c */ /* 0x000fd2000bf06270 */
[----:B--2---:R-:W-:Y:S05]  /*0100*/  BRA.U !UP0, `(.L_x_33) ;  /* 0x0000000108587547 */ /* 0x004fea000b800000 */
[----:B------:R-:W0:Y:S01]  /*0110*/  LDC.64 R4, c[0x0][0x380] ;  /* 0x0000e000ff047b82 */ /* 0x000e220000000a00 */
[----:B------:R-:W-:Y:S01]  /*0120*/  BSSY.RECONVERGENT B0, `(.L_x_33) ;  /* 0x0000014000007945 */ /* 0x000fe20003800200 */
[----:B------:R-:W-:Y:S01]  /*0130*/  UISETP.LT.U32.AND UP0, UPT, UR4, UR5, UPT ;  /* 0x000000050400728c */ /* 0x000fe2000bf01070 */
[----:B------:R-:W-:Y:S01]  /*0140*/  IMAD.MOV.U32 R0, RZ, RZ, RZ ;  /* 0x000000ffff007224 */ /* 0x000fe200078e00ff */
[----:B------:R-:W1:Y:S01]  /*0150*/  LDCU UR10, c[0x0][0x3a0] ;  /* 0x00007400ff0a77ac */ /* 0x000e620008000800 */
[----:B------:R-:W2:Y:S01]  /*0160*/  LDCU UR7, c[0x0][0x398] ;  /* 0x00007300ff0777ac */ /* 0x000ea20008000800 */
[----:B------:R-:W3:Y:S01]  /*0170*/  LDCU UR6, c[0x0][0x390] ;  /* 0x00007200ff0677ac */ /* 0x000ee20008000800 */
[----:B------:R-:W-:-:S12]  /*0180*/  USEL UR4, UR4, UR5, UP0 ;  /* 0x0000000504047287 */ /* 0x000fd80008000000 */
.L_x_35:
[----:B--2---:R-:W-:-:S04]  /*0190*/  IMAD R3, R7, UR7, R0 ;  /* 0x0000000707037c24 */ /* 0x004fc8000f8e0200 */
[----:B0-----:R-:W-:-:S06]  /*01a0*/  IMAD.WIDE R2, R3, 0x4, R4 ;  /* 0x0000000403027825 */ /* 0x001fcc00078e0204 */
[----:B------:R-:W3:Y:S02]  /*01b0*/  LDG.E.CONSTANT R2, desc[UR8][R2.64] ;  /* 0x0000000802027981 */ /* 0x000ee4000c1e9900 */
[----:B---3--:R-:W-:-:S13]  /*01c0*/  FSETP.GEU.AND P0, PT, R2, UR6, PT ;  /* 0x0000000602007c0b */ /* 0x008fda000bf0e000 */
[----:B------:R-:W-:Y:S05]  /*01d0*/  @!P0 BRA `(.L_x_34) ;  /* 0x0000000000148947 */ /* 0x000fea0003800000 */
[----:B------:R-:W-:-:S04]  /*01e0*/  IADD3 R0, PT, PT, R0, 0x1, RZ ;  /* 0x0000000100007810 */ /* 0x000fc80007ffe0ff */
[----:B------:R-:W-:-:S13]  /*01f0*/  ISETP.NE.AND P0, PT, R0, UR4, PT ;  /* 0x0000000400007c0c */ /* 0x000fda000bf05270 */
[----:B------:R-:W-:Y:S05]  /*0200*/  @P0 BRA `(.L_x_35) ;  /* 0xfffffffc00e00947 */ /* 0x000fea000383ffff */
[----:B-1----:R-:W-:Y:S01]  /*0210*/  IMAD.U32 R0, RZ, RZ, UR10 ;  /* 0x0000000aff007e24 */ /* 0x002fe2000f8e00ff */
[----:B------:R-:W-:Y:S06]  /*0220*/  BRA `(.L_x_36) ;  /* 0x00000000000c7947 */ /* 0x000fec0003800000 */
.L_x_34:
[----:B------:R-:W0:Y:S01]  /*0230*/  LDCU UR5, c[0x0][0x39c] ;  /* 0x00007380ff0577ac */ /* 0x000e220008000800 */
[----:B------:R-:W-:-:S04]  /*0240*/  ISETP.NE.AND P0, PT, R0, RZ, PT ;  /* 0x000000ff0000720c */ /* 0x000fc80003f05270 */
[----:B0-----:R-:W-:-:S09]  /*0250*/  SEL R0, R0, UR5, P0 ;  /* 0x0000000500007c07 */ /* 0x001fd20008000000 */
.L_x_36:
[----:B-1----:R-:W-:Y:S05]  /*0260*/  BSYNC.RECONVERGENT B0 ;  /* 0x0000000000007941 */ /* 0x002fea0003800200 */
.L_x_33:
[----:B------:R-:W0:Y:S01]  /*0270*/  LDC.64 R2, c[0x0][0x388] ;  /* 0x0000e200ff027b82 */ /* 0x000e220000000a00 */
[----:B------:R-:W1:Y:S01]  /*0280*/  LDCU UR5, c[0x0][0x3a0] ;  /* 0x00007400ff0577ac */ /* 0x000e620008000800 */
[----:B------:R-:W2:Y:S01]  /*0290*/  LDCU UR11, c[0x0][0x39c] ;  /* 0x00007380ff0b77ac */ /* 0x000ea20008000800 */
[----:B-1----:R-:W-:-:S04]  /*02a0*/  VIMNMX R0, PT, PT, R0, UR5, PT ;  /* 0x0000000500007c48 */ /* 0x002fc8000bfe0100 */
[----:B--2---:R-:W-:Y:S01]  /*02b0*/  VIMNMX R5, PT, PT, R0, UR11, !PT ;  /* 0x0000000b00057c48 */ /* 0x004fe2000ffe0100 */
[----:B0-----:R-:W-:-:S05]  /*02c0*/  IMAD.WIDE R2, R7, 0x4, R2 ;  /* 0x0000000407027825 */ /* 0x001fca00078e0202 */
[----:B------:R-:W-:Y:S01]  /*02d0*/  STG.E desc[UR8][R2.64], R5 ;  /* 0x0000000502007986 */ /* 0x000fe2000c101908 */
[----:B------:R-:W-:Y:S05]  /*02e0*/  EXIT ;  /* 0x000000000000794d */ /* 0x000fea0003800000 */
.L_x_37:
        /* <DEDUP_REMOVED lines=9> */
.L_x_74:


//--------------------- .text.eagle3_predict_confidence_f16 --------------------------
	.section	.text.eagle3_predict_confidence_f16,"ax",@progbits
	.align	128
        .global         eagle3_predict_confidence_f16
        .type           eagle3_predict_confidence_f16,@function
        .size           eagle3_predict_confidence_f16,(.L_x_71 - eagle3_predict_confidence_f16)
        .other          eagle3_predict_confidence_f16,@"STO_CUDA_ENTRY STV_DEFAULT"
eagle3_predict_confidence_f16:
.text.eagle3_predict_confidence_f16:
[----:B------:R-:W-:Y:S01]  /*0000*/  LDC R1, c[0x0][0x37c] ;  /* 0x0000df00ff017b82 */ /* 0x000fe20000000800 */
[----:B------:R-:W0:Y:S07]  /*0010*/  S2R R6, SR_CTAID.Y ;  /* 0x0000000000067919 */ /* 0x000e2e0000002600 */
[----:B------:R-:W0:Y:S08]  /*0020*/  LDC R3, c[0x0][0x3a0] ;  /* 0x0000e800ff037b82 */ /* 0x000e300000000800 */
[----:B------:R-:W1:Y:S08]  /*0030*/  S2UR UR4, SR_CTAID.X ;  /* 0x00000000000479c3 */ /* 0x000e700000002500 */
[----:B------:R-:W1:Y:S01]  /*0040*/  LDC R0, c[0x0][0x39c] ;  /* 0x0000e700ff007b82 */ /* 0x000e620000000800 */
[----:B0-----:R-:W-:-:S04]  /*0050*/  ISETP.GE.AND P0, PT, R6, R3, PT ;  /* 0x000000030600720c */ /* 0x001fc80003f06270 */
[----:B-1----:R-:W-:-:S13]  /*0060*/  ISETP.LE.OR P0, PT, R0, UR4, P0 ;  /* 0x0000000400007c0c */ /* 0x002fda0008703670 */
[----:B------:R-:W-:Y:S05]  /*0070*/  @P0 EXIT ;  /* 0x000000000000094d */ /* 0x000fea0003800000 */
[----:B------:R-:W0:Y:S01]  /*0080*/  S2R R7, SR_TID.X ;  /* 0x0000000000077919 */ /* 0x000e220000002100 */
[----:B------:R-:W0:Y:S01]  /*0090*/  LDCU UR8, c[0x0][0x3a4] ;  /* 0x00007480ff0877ac */ /* 0x000e220008000800 */
[----:B------:R-:W-:Y:S01]  /*00a0*/  IMAD R6, R3, UR4, R6 ;  /* 0x0000000403067c24 */ /* 0x000fe2000f8e0206 */
[----:B------:R-:W-:Y:S01]  /*00b0*/  BSSY.RECONVERGENT B0, `(.L_x_38) ;  /* 0x0000066000007945 */ /* 0x000fe20003800200 */
[----:B------:R-:W-:Y:S01]  /*00c0*/  HFMA2 R10, -RZ, RZ, 0, 0 ;  /* 0x00000000ff0a7431 */ /* 0x000fe200000001ff */
[----:B------:R-:W1:Y:S01]  /*00d0*/  LDCU UR5, c[0x0][0x360] ;  /* 0x00006c00ff0577ac */ /* 0x000e620008000800 */
[----:B------:R-:W2:Y:S01]  /*00e0*/  LDCU.64 UR6, c[0x0][0x358] ;  /* 0x00006b00ff0677ac */ /* 0x000ea20008000a00 */
[----:B-1----:R-:W-:Y:S01]  /*00f0*/  IMAD.U32 R0, RZ, RZ, UR5 ;  /* 0x00000005ff007e24 */ /* 0x002fe2000f8e00ff */
[----:B0-----:R-:W-:-:S13]  /*0100*/  ISETP.GE.AND P0, PT, R7, UR8, PT ;  /* 0x0000000807007c0c */ /* 0x001fda000bf06270 */
[----:B--2---:R-:W-:Y:S05]  /*0110*/  @P0 BRA `(.L_x_39) ;  /* 0x00000004007c0947 */ /* 0x004fea0003800000 */
[----:B------:R-:W0:Y:S01]  /*0120*/  I2F.U32.RP R9, R0 ;  /* 0x0000000000097306 */ /* 0x000e220000209000 */
[C---:B------:R-:W-:Y:S01]  /*0130*/  IMAD.IADD R4, R0.reuse, 0x1, R7 ;  /* 0x0000000100047824 */ /* 0x040fe200078e0207 */
[----:B------:R-:W-:Y:S01]  /*0140*/  IADD3 R11, PT, PT, RZ, -R0, RZ ;  /* 0x80000000ff0b7210 */ /* 0x000fe20007ffe0ff */
[----:B------:R-:W-:Y:S01]  /*0150*/  BSSY.RECONVERGENT B1, `(.L_x_40) ;  /* 0x0000031000017945 */ /* 0x000fe20003800200 */
[----:B------:R-:W-:Y:S02]  /*0160*/  ISETP.NE.U32.AND P2, PT, R0, RZ, PT ;  /* 0x000000ff0000720c */ /* 0x000fe40003f45070 */
[C---:B------:R-:W-:Y:S02]  /*0170*/  ISETP.GE.U32.AND P0, PT, R4.reuse, UR8, PT ;  /* 0x0000000804007c0c */ /* 0x040fe4000bf06070 */
[----:B------:R-:W-:Y:S02]  /*0180*/  VIMNMX.U32 R5, PT, PT, R4, UR8, !PT ;  /* 0x0000000804057c48 */ /* 0x000fe4000ffe0000 */
[----:B------:R-:W-:-:S04]  /*0190*/  SEL R8, RZ, 0x1, P0 ;  /* 0x00000001ff087807 */ /* 0x000fc80000000000 */
[----:B------:R-:W-:Y:S01]  /*01a0*/  IADD3 R5, PT, PT, R5, -R4, -R8 ;  /* 0x8000000405057210 */ /* 0x000fe20007ffe808 */
[----:B0-----:R-:W0:Y:S02]  /*01b0*/  MUFU.RCP R9, R9 ;  /* 0x0000000900097308 */ /* 0x001e240000001000 */
[----:B0-----:R-:W-:Y:S02]  /*01c0*/  VIADD R2, R9, 0xffffffe ;  /* 0x0ffffffe09027836 */ /* 0x001fe40000000000 */
[----:B------:R-:W-:-:S04]  /*01d0*/  IMAD.MOV.U32 R9, RZ, RZ, R7 ;  /* 0x000000ffff097224 */ /* 0x000fc800078e0007 */
[----:B------:R0:W1:Y:S02]  /*01e0*/  F2I.FTZ.U32.TRUNC.NTZ R3, R2 ;  /* 0x0000000200037305 */ /* 0x000064000021f000 */
[----:B0-----:R-:W-:Y:S01]  /*01f0*/  MOV R2, RZ ;  /* 0x000000ff00027202 */ /* 0x001fe20000000f00 */
[----:B-1----:R-:W-:-:S04]  /*0200*/  IMAD R11, R11, R3, RZ ;  /* 0x000000030b0b7224 */ /* 0x002fc800078e02ff */
[----:B------:R-:W-:-:S06]  /*0210*/  IMAD.HI.U32 R10, R3, R11, R2 ;  /* 0x0000000b030a7227 */ /* 0x000fcc00078e0002 */
[----:B------:R-:W-:Y:S01]  /*0220*/  IMAD.HI.U32 R3, R10, R5, RZ ;  /* 0x000000050a037227 */ /* 0x000fe200078e00ff */
[----:B------:R-:W-:-:S03]  /*0230*/  MOV R10, RZ ;  /* 0x000000ff000a7202 */ /* 0x000fc60000000f00 */
[----:B------:R-:W-:-:S04]  /*0240*/  IMAD.MOV R2, RZ, RZ, -R3 ;  /* 0x000000ffff027224 */ /* 0x000fc800078e0a03 */
[----:B------:R-:W-:-:S05]  /*0250*/  IMAD R5, R0, R2, R5 ;  /* 0x0000000200057224 */ /* 0x000fca00078e0205 */
[----:B------:R-:W-:-:S13]  /*0260*/  ISETP.GE.U32.AND P0, PT, R5, R0, PT ;  /* 0x000000000500720c */ /* 0x000fda0003f06070 */
[----:B------:R-:W-:Y:S01]  /*0270*/  @P0 IADD3 R5, PT, PT, -R0, R5, RZ ;  /* 0x0000000500050210 */ /* 0x000fe20007ffe1ff */
[----:B------:R-:W-:-:S03]  /*0280*/  @P0 VIADD R3, R3, 0x1 ;  /* 0x0000000103030836 */ /* 0x000fc60000000000 */
[----:B------:R-:W-:-:S13]  /*0290*/  ISETP.GE.U32.AND P1, PT, R5, R0, PT ;  /* 0x000000000500720c */ /* 0x000fda0003f26070 */
[----:B------:R-:W-:Y:S02]  /*02a0*/  @P1 IADD3 R3, PT, PT, R3, 0x1, RZ ;  /* 0x0000000103031810 */ /* 0x000fe40007ffe0ff */
[----:B------:R-:W-:-:S05]  /*02b0*/  @!P2 LOP3.LUT R3, RZ, R0, RZ, 0x33, !PT ;  /* 0x00000000ff03a212 */ /* 0x000fca00078e33ff */
[----:B------:R-:W-:-:S05]  /*02c0*/  IMAD.IADD R8, R8, 0x1, R3 ;  /* 0x0000000108087824 */ /* 0x000fca00078e0203 */
        /* <DEDUP_REMOVED lines=8> */
[----:B------:R-:W-:Y:S01]  /*0350*/  IMAD.MOV.U32 R10, RZ, RZ, RZ ;  /* 0x000000ffff0a7224 */ /* 0x000fe200078e00ff */
[----:B------:R-:W-:-:S03]  /*0360*/  LOP3.LUT R8, R8, 0x3, RZ, 0xc0, !PT ;  /* 0x0000000308087812 */ /* 0x000fc600078ec0ff */
[----:B------:R-:W1:Y:S02]  /*0370*/  LDC.64 R2, c[0x0][0x380] ;  /* 0x0000e000ff027b82 */ /* 0x000e640000000a00 */
[----:B------:R-:W-:Y:S02]  /*0380*/  IMAD.MOV R8, RZ, RZ, -R8 ;  /* 0x000000ffff087224 */ /* 0x000fe400078e0a08 */
[----:B0-----:R-:W-:-:S07]  /*0390*/  IMAD.WIDE.U32 R4, R7, 0x2, R4 ;  /* 0x0000000207047825 */ /* 0x001fce00078e0004 */
.L_x_42:
[----:B-1----:R-:W-:Y:S01]  /*03a0*/  IMAD.WIDE R12, R11, 0x2, R2 ;  /* 0x000000020b0c7825 */ /* 0x002fe200078e0202 */
[----:B------:R0:W2:Y:S05]  /*03b0*/  LDG.E.U16.CONSTANT R14, desc[UR6][R4.64] ;  /* 0x00000006040e7981 */ /* 0x0000aa000c1e9500 */
[----:B------:R-:W3:Y:S01]  /*03c0*/  LDG.E.U16.CONSTANT R12, desc[UR6][R12.64] ;  /* 0x000000060c0c7981 */ /* 0x000ee2000c1e9500 */
[----:B------:R-:W-:Y:S01]  /*03d0*/  IADD3 R8, PT, PT, R8, 0x1, RZ ;  /* 0x0000000108087810 */ /* 0x000fe20007ffe0ff */
[C---:B------:R-:W-:Y:S01]  /*03e0*/  IMAD.IADD R9, R0.reuse, 0x1, R9 ;  /* 0x0000000100097824 */ /* 0x040fe200078e0209 */
[----:B------:R-:W-:Y:S02]  /*03f0*/  IADD3 R11, PT, PT, R0, R11, RZ ;  /* 0x0000000b000b7210 */ /* 0x000fe40007ffe0ff */
[----:B------:R-:W-:Y:S01]  /*0400*/  ISETP.NE.AND P0, PT, R8, RZ, PT ;  /* 0x000000ff0800720c */ /* 0x000fe20003f05270 */
[----:B0-----:R-:W-:-:S04]  /*0410*/  IMAD.WIDE.U32 R4, R0, 0x2, R4 ;  /* 0x0000000200047825 */ /* 0x001fc800078e0004 */
[----:B--2---:R-:W-:Y:S02]  /*0420*/  HADD2.F32 R14, -RZ, R14.H0_H0 ;  /* 0x2000000eff0e7230 */ /* 0x004fe40000004100 */
[----:B---3--:R-:W-:-:S05]  /*0430*/  HADD2.F32 R15, -RZ, R12.H0_H0 ;  /* 0x2000000cff0f7230 */ /* 0x008fca0000004100 */
[----:B------:R-:W-:Y:S01]  /*0440*/  FFMA R10, R15, R14, R10 ;  /* 0x0000000e0f0a7223 */ /* 0x000fe2000000000a */
[----:B------:R-:W-:Y:S06]  /*0450*/  @P0 BRA `(.L_x_42) ;  /* 0xfffffffc00d00947 */ /* 0x000fec000383ffff */
.L_x_41:
[----:B------:R-:W-:Y:S05]  /*0460*/  BSYNC.RECONVERGENT B1 ;  /* 0x0000000000017941 */ /* 0x000fea0003800200 */
.L_x_40:
[----:B------:R-:W-:Y:S05]  /*0470*/  @!P1 BRA `(.L_x_39) ;  /* 0x0000000000a49947 */ /* 0x000fea0003800000 */
[----:B------:R-:W0:Y:S01]  /*0480*/  LDC.64 R2, c[0x0][0x380] ;  /* 0x0000e000ff027b82 */ /* 0x000e220000000a00 */
[----:B------:R-:W-:-:S07]  /*0490*/  IMAD.SHL.U32 R11, R0, 0x2, RZ ;  /* 0x00000002000b7824 */ /* 0x000fce00078e00ff */
[----:B------:R-:W1:Y:S02]  /*04a0*/  LDC.64 R4, c[0x0][0x388] ;  /* 0x0000e200ff047b82 */ /* 0x000e640000000a00 */
.L_x_43:
[----:B------:R-:W-:Y:S01]  /*04b0*/  IMAD R21, R6, UR8, R9 ;  /* 0x0000000806157c24 */ /* 0x000fe2000f8e0209 */
[----:B------:R-:W-:Y:S01]  /*04c0*/  IADD3 R25, PT, PT, R0, R9, RZ ;  /* 0x0000000900197210 */ /* 0x000fe20007ffe0ff */
[----:B-1----:R-:W-:-:S04]  /*04d0*/  IMAD.WIDE.U32 R14, R9, 0x2, R4 ;  /* 0x00000002090e7825 */ /* 0x002fc800078e0004 */
[----:B0-----:R-:W-:Y:S01]  /*04e0*/  IMAD.WIDE R20, R21, 0x2, R2 ;  /* 0x0000000215147825 */ /* 0x001fe200078e0202 */
[----:B------:R0:W2:Y:S03]  /*04f0*/  LDG.E.U16.CONSTANT R22, desc[UR6][R14.64] ;  /* 0x000000060e167981 */ /* 0x0000a6000c1e9500 */
[C---:B------:R-:W-:Y:S01]  /*0500*/  IMAD.IADD R23, R0.reuse, 0x1, R25 ;  /* 0x0000000100177824 */ /* 0x040fe200078e0219 */
[----:B------:R-:W-:Y:S01]  /*0510*/  IADD3 R8, P0, PT, R11, R20, RZ ;  /* 0x000000140b087210 */ /* 0x000fe20007f1e0ff */
[--C-:B------:R-:W-:Y:S01]  /*0520*/  IMAD.WIDE.U32 R24, R25, 0x2, R4.reuse ;  /* 0x0000000219187825 */ /* 0x100fe200078e0004 */
[----:B------:R-:W3:Y:S02]  /*0530*/  LDG.E.U16.CONSTANT R20, desc[UR6][R20.64] ;  /* 0x0000000614147981 */ /* 0x000ee4000c1e9500 */
[----:B------:R-:W-:Y:S02]  /*0540*/  IADD3.X R9, PT, PT, RZ, R21, RZ, P0, !PT ;  /* 0x00000015ff097210 */ /* 0x000fe400007fe4ff */
[----:B------:R-:W-:Y:S01]  /*0550*/  IADD3 R12, P0, PT, R11, R8, RZ ;  /* 0x000000080b0c7210 */ /* 0x000fe20007f1e0ff */
[----:B------:R-:W-:Y:S01]  /*0560*/  IMAD.WIDE.U32 R16, R23, 0x2, R4 ;  /* 0x0000000217107825 */ /* 0x000fe200078e0004 */
[----:B------:R-:W4:Y:S02]  /*0570*/  LDG.E.U16.CONSTANT R24, desc[UR6][R24.64] ;  /* 0x0000000618187981 */ /* 0x000f24000c1e9500 */
[----:B------:R-:W-:Y:S01]  /*0580*/  IADD3.X R13, PT, PT, RZ, R9, RZ, P0, !PT ;  /* 0x00000009ff0d7210 */ /* 0x000fe200007fe4ff */
[----:B------:R-:W-:Y:S01]  /*0590*/  IMAD.IADD R23, R0, 0x1, R23 ;  /* 0x0000000100177824 */ /* 0x000fe200078e0217 */
[----:B0-----:R-:W-:Y:S01]  /*05a0*/  IADD3 R14, P0, PT, R11, R12, RZ ;  /* 0x0000000c0b0e7210 */ /* 0x001fe20007f1e0ff */
[----:B------:R0:W5:Y:S02]  /*05b0*/  LDG.E.U16.CONSTANT R8, desc[UR6][R8.64] ;  /* 0x0000000608087981 */ /* 0x000164000c1e9500 */
[----:B------:R-:W-:-:S02]  /*05c0*/  IMAD.WIDE.U32 R18, R23, 0x2, R4 ;  /* 0x0000000217127825 */ /* 0x000fc400078e0004 */
[----:B------:R3:W5:Y:S02]  /*05d0*/  LDG.E.U16.CONSTANT R16, desc[UR6][R16.64] ;  /* 0x0000000610107981 */ /* 0x000764000c1e9500 */
[----:B------:R-:W-:Y:S02]  /*05e0*/  IMAD.X R15, RZ, RZ, R13, P0 ;  /* 0x000000ffff0f7224 */ /* 0x000fe400000e060d */
[----:B------:R-:W5:Y:S04]  /*05f0*/  LDG.E.U16.CONSTANT R12, desc[UR6][R12.64] ;  /* 0x000000060c0c7981 */ /* 0x000f68000c1e9500 */
[----:B------:R-:W5:Y:S04]  /*0600*/  LDG.E.U16.CONSTANT R18, desc[UR6][R18.64] ;  /* 0x0000000612127981 */ /* 0x000f68000c1e9500 */
[----:B------:R-:W5:Y:S01]  /*0610*/  LDG.E.U16.CONSTANT R14, desc[UR6][R14.64] ;  /* 0x000000060e0e7981 */ /* 0x000f62000c1e9500 */
[----:B0-----:R-:W-:-:S04]  /*0620*/  IADD3 R9, PT, PT, R0, R23, RZ ;  /* 0x0000001700097210 */ /* 0x001fc80007ffe0ff */
[----:B------:R-:W-:Y:S01]  /*0630*/  ISETP.GE.AND P0, PT, R9, UR8, PT ;  /* 0x0000000809007c0c */ /* 0x000fe2000bf06270 */
[----:B--2---:R-:W-:Y:S02]  /*0640*/  HADD2.F32 R22, -RZ, R22.H0_H0 ;  /* 0x20000016ff167230 */ /* 0x004fe40000004100 */
[----:B---3--:R-:W-:-:S05]  /*0650*/  HADD2.F32 R17, -RZ, R20.H0_H0 ;  /* 0x20000014ff117230 */ /* 0x008fca0000004100 */
[----:B------:R-:W-:Y:S01]  /*0660*/  FFMA R17, R17, R22, R10 ;  /* 0x0000001611117223 */ /* 0x000fe2000000000a */
[----:B----4-:R-:W-:Y:S02]  /*0670*/  HADD2.F32 R24, -RZ, R24.H0_H0 ;  /* 0x20000018ff187230 */ /* 0x010fe40000004100 */
[----:B-----5:R-:W-:Y:S02]  /*0680*/  HADD2.F32 R20, -RZ, R8.H0_H0 ;  /* 0x20000008ff147230 */ /* 0x020fe40000004100 */
[----:B------:R-:W-:-:S03]  /*0690*/  HADD2.F32 R16, -RZ, R16.H0_H0 ;  /* 0x20000010ff107230 */ /* 0x000fc60000004100 */
[----:B------:R-:W-:Y:S01]  /*06a0*/  FFMA R17, R20, R24, R17 ;  /* 0x0000001814117223 */ /* 0x000fe20000000011 */
[----:B------:R-:W-:Y:S02]  /*06b0*/  HADD2.F32 R8, -RZ, R12.H0_H0 ;  /* 0x2000000cff087230 */ /* 0x000fe40000004100 */
[----:B------:R-:W-:-:S03]  /*06c0*/  HADD2.F32 R18, -RZ, R18.H0_H0 ;  /* 0x20000012ff127230 */ /* 0x000fc60000004100 */
[----:B------:R-:W-:Y:S01]  /*06d0*/  FFMA R8, R8, R16, R17 ;  /* 0x0000001008087223 */ /* 0x000fe20000000011 */
[----:B------:R-:W-:-:S05]  /*06e0*/  HADD2.F32 R13, -RZ, R14.H0_H0 ;  /* 0x2000000eff0d7230 */ /* 0x000fca0000004100 */
[----:B------:R-:W-:Y:S01]  /*06f0*/  FFMA R10, R13, R18, R8 ;  /* 0x000000120d0a7223 */ /* 0x000fe20000000008 */
[----:B------:R-:W-:Y:S06]  /*0700*/  @!P0 BRA `(.L_x_43) ;  /* 0xfffffffc00688947 */ /* 0x000fec000383ffff */
.L_x_39:
[----:B------:R-:W-:Y:S05]  /*0710*/  BSYNC.RECONVERGENT B0 ;  /* 0x0000000000007941 */ /* 0x000fea0003800200 */
.L_x_38:
[----:B------:R-:W0:Y:S01]  /*0720*/  S2UR UR5, SR_CgaCtaId ;  /* 0x00000000000579c3 */ /* 0x000e220000008800 */
[----:B------:R-:W-:Y:S01]  /*0730*/  UMOV UR4, 0x400 ;  /* 0x0000040000047882 */ /* 0x000fe20000000000 */
[----:B------:R-:W-:Y:S02]  /*0740*/  ISETP.GE.U32.AND P1, PT, R0, 0x2, PT ;  /* 0x000000020000780c */ /* 0x000fe40003f26070 */
[----:B------:R-:W-:Y:S01]  /*0750*/  ISETP.NE.AND P0, PT, R7, RZ, PT ;  /* 0x000000ff0700720c */ /* 0x000fe20003f05270 */
[----:B0-----:R-:W-:-:S06]  /*0760*/  ULEA UR4, UR5, UR4, 0x18 ;  /* 0x0000000405047291 */ /* 0x001fcc000f8ec0ff */
[----:B------:R-:W-:-:S05]  /*0770*/  LEA R3, R7, UR4, 0x2 ;  /* 0x0000000407037c11 */ /* 0x000fca000f8e10ff */
[----:B------:R0:W-:Y:S01]  /*0780*/  STS [R3], R10 ;  /* 0x0000000a03007388 */ /* 0x0001e20000000800 */
[----:B------:R-:W-:Y:S06]  /*0790*/  BAR.SYNC.DEFER_BLOCKING 0x0 ;  /* 0x0000000000007b1d */ /* 0x000fec0000010000 */
[----:B------:R-:W-:Y:S05]  /*07a0*/  @!P1 BRA `(.L_x_44) ;  /* 0x00000000002c9947 */ /* 0x000fea0003800000 */
.L_x_45:
[----:B------:R-:W-:-:S04]  /*07b0*/  SHF.R.U32.HI R8, RZ, 0x1, R0 ;  /* 0x00000001ff087819 */ /* 0x000fc80000011600 */
[----:B------:R-:W-:-:S13]  /*07c0*/  ISETP.GE.U32.AND P1, PT, R7, R8, PT ;  /* 0x000000080700720c */ /* 0x000fda0003f26070 */
[----:B------:R-:W-:Y:S01]  /*07d0*/  @!P1 IMAD R2, R8, 0x4, R3 ;  /* 0x0000000408029824 */ /* 0x000fe200078e0203 */
[----:B------:R-:W-:Y:S05]  /*07e0*/  @!P1 LDS R5, [R3] ;  /* 0x0000000003059984 */ /* 0x000fea0000000800 */
[----:B------:R-:W1:Y:S02]  /*07f0*/  @!P1 LDS R2, [R2] ;  /* 0x0000000002029984 */ /* 0x000e640000000800 */
[----:B-1----:R-:W-:-:S05]  /*0800*/  @!P1 FADD R4, R2, R5 ;  /* 0x0000000502049221 */ /* 0x002fca0000000000 */
[----:B------:R1:W-:Y:S01]  /*0810*/  @!P1 STS [R3], R4 ;  /* 0x0000000403009388 */ /* 0x0003e20000000800 */
[----:B------:R-:W-:Y:S01]  /*0820*/  BAR.SYNC.DEFER_BLOCKING 0x0 ;  /* 0x0000000000007b1d */ /* 0x000fe20000010000 */
[----:B------:R-:W-:Y:S02]  /*0830*/  ISETP.GT.U32.AND P1, PT, R0, 0x3, PT ;  /* 0x000000030000780c */ /* 0x000fe40003f24070 */
[----:B------:R-:W-:-:S11]  /*0840*/  MOV R0, R8 ;  /* 0x0000000800007202 */ /* 0x000fd60000000f00 */
[----:B-1----:R-:W-:Y:S05]  /*0850*/  @P1 BRA `(.L_x_45) ;  /* 0xfffffffc00d41947 */ /* 0x002fea000383ffff */
.L_x_44:
[----:B------:R-:W-:Y:S05]  /*0860*/  @P0 EXIT ;  /* 0x000000000000094d */ /* 0x000fea0003800000 */
[----:B------:R-:W1:Y:S01]  /*0870*/  S2UR UR5, SR_CgaCtaId ;  /* 0x00000000000579c3 */ /* 0x000e620000008800 */
[----:B------:R-:W-:Y:S01]  /*0880*/  UMOV UR4, 0x400 ;  /* 0x0000040000047882 */ /* 0x000fe20000000000 */
[----:B------:R-:W-:Y:S02]  /*0890*/  HFMA2 R5, -RZ, RZ, 3.7421875, 0 ;  /* 0x437c0000ff057431 */ /* 0x000fe400000001ff */
[----:B0-----:R-:W-:Y:S01]  /*08a0*/  IMAD.MOV.U32 R3, RZ, RZ, 0x3bbb989d ;  /* 0x3bbb989dff037424 */ /* 0x001fe200078e00ff */
[----:B-1----:R-:W-:-:S09]  /*08b0*/  ULEA UR4, UR5, UR4, 0x18 ;  /* 0x0000000405047291 */ /* 0x002fd2000f8ec0ff */
[----:B------:R-:W0:Y:S02]  /*08c0*/  LDS R0, [UR4] ;  /* 0x00000004ff007984 */ /* 0x000e240008000800 */
[----:B------:R-:W0:Y:S02]  /*08d0*/  LDCU UR4, c[0x0][0x398] ;  /* 0x00007300ff0477ac */ /* 0x000e240008000800 */
[----:B0-----:R-:W-:-:S04]  /*08e0*/  FADD R0, R0, UR4 ;  /* 0x0000000400007e21 */ /* 0x001fc80008000000 */
[----:B------:R-:W-:-:S04]  /*08f0*/  FFMA.SAT R2, R0, -R3, 0.5 ;  /* 0x3f00000000027423 */ /* 0x000fc80000002803 */
[----:B------:R-:W-:-:S04]  /*0900*/  FFMA.RM R2, R2, R5, 12582913 ;  /* 0x4b40000102027423 */ /* 0x000fc80000004005 */
[C---:B------:R-:W-:Y:S01]  /*0910*/  FADD R3, R2.reuse, -12583039 ;  /* 0xcb40007f02037421 */ /* 0x040fe20000000000 */
[----:B------:R-:W-:-:S03]  /*0920*/  IMAD.SHL.U32 R2, R2, 0x800000, RZ ;  /* 0x0080000002027824 */ /* 0x000fc600078e00ff */
[----:B------:R-:W-:-:S04]  /*0930*/  FFMA R3, R0, -1.4426950216293334961, -R3 ;  /* 0xbfb8aa3b00037823 */ /* 0x000fc80000000803 */
[----:B------:R-:W-:-:S06]  /*0940*/  FFMA R3, R0, -1.925963033500011079e-08, R3 ;  /* 0xb2a5706000037823 */ /* 0x000fcc0000000003 */
[----:B------:R-:W0:Y:S02]  /*0950*/  MUFU.EX2 R3, R3 ;  /* 0x0000000300037308 */ /* 0x000e240000000800 */
[----:B0-----:R-:W-:-:S05]  /*0960*/  FFMA R0, R2, R3, 1 ;  /* 0x3f80000002007423 */ /* 0x001fca0000000003 */
[----:B------:R-:W-:-:S04]  /*0970*/  IADD3 R2, PT, PT, R0, 0x1800000, RZ ;  /* 0x0180000000027810 */ /* 0x000fc80007ffe0ff */
[----:B------:R-:W-:-:S04]  /*0980*/  LOP3.LUT R2, R2, 0x7f800000, RZ, 0xc0, !PT ;  /* 0x7f80000002027812 */ /* 0x000fc800078ec0ff */
[----:B------:R-:W-:-:S13]  /*0990*/  ISETP.GT.U32.AND P0, PT, R2, 0x1ffffff, PT ;  /* 0x01ffffff0200780c */ /* 0x000fda0003f04070 */
[----:B------:R-:W-:Y:S05]  /*09a0*/  @P0 BRA `(.L_x_46) ;  /* 0x00000000000c0947 */ /* 0x000fea0003800000 */
[----:B------:R-:W-:-:S07]  /*09b0*/  MOV R2, 0x9d0 ;  /* 0x000009d000027802 */ /* 0x000fce0000000f00 */
[----:B------:R-:W-:Y:S05]  /*09c0*/  CALL.REL.NOINC `($__internal_1_$__cuda_sm20_rcp_rn_f32_slowpath) ;  /* 0x0000000000287944 */ /* 0x000fea0003c00000 */
[----:B------:R-:W-:Y:S05]  /*09d0*/  BRA `(.L_x_47) ;  /* 0x0000000000107947 */ /* 0x000fea0003800000 */
.L_x_46:
[----:B------:R-:W0:Y:S02]  /*09e0*/  MUFU.RCP R3, R0 ;  /* 0x0000000000037308 */ /* 0x000e240000001000 */
[----:B0-----:R-:W-:-:S04]  /*09f0*/  FFMA R2, R0, R3, -1 ;  /* 0xbf80000000027423 */ /* 0x001fc80000000003 */
[----:B------:R-:W-:-:S04]  /*0a00*/  FADD.FTZ R2, -R2, -RZ ;  /* 0x800000ff02027221 */ /* 0x000fc80000010100 */
[----:B------:R-:W-:-:S07]  /*0a10*/  FFMA R4, R3, R2, R3 ;  /* 0x0000000203047223 */ /* 0x000fce0000000003 */
.L_x_47:
[----:B------:R-:W0:Y:S01]  /*0a20*/  LDC.64 R2, c[0x0][0x390] ;  /* 0x0000e400ff027b82 */ /* 0x000e220000000a00 */
[----:B------:R-:W-:Y:S01]  /*0a30*/  F2FP.F16.F32.PACK_AB R4, RZ, R4 ;  /* 0x00000004ff04723e */ /* 0x000fe200000000ff */
[----:B0-----:R-:W-:-:S05]  /*0a40*/  IMAD.WIDE.U32 R6, R6, 0x2, R2 ;  /* 0x0000000206067825 */ /* 0x001fca00078e0002 */
[----:B------:R-:W-:Y:S01]  /*0a50*/  STG.E.U16 desc[UR6][R6.64], R4 ;  /* 0x0000000406007986 */ /* 0x000fe2000c101506 */
[----:B------:R-:W-:Y:S05]  /*0a60*/  EXIT ;  /* 0x000000000000794d */ /* 0x000fea0003800000 */
        .weak           $__internal_1_$__cuda_sm20_rcp_rn_f32_slowpath
        .type           $__internal_1_$__cuda_sm20_rcp_rn_f32_slowpath,@function
        .size           $__internal_1_$__cuda_sm20_rcp_rn_f32_slowpath,(.L_x_71 - $__internal_1_$__cuda_sm20_rcp_rn_f32_slowpath)
$__internal_1_$__cuda_sm20_rcp_rn_f32_slowpath:
[----:B------:R-:W-:-:S05]  /*0a70*/  IMAD.SHL.U32 R3, R0, 0x2, RZ ;  /* 0x0000000200037824 */ /* 0x000fca00078e00ff */
[----:B------:R-:W-:-:S04]  /*0a80*/  SHF.R.U32.HI R3, RZ, 0x18, R3 ;  /* 0x00000018ff037819 */ /* 0x000fc80000011603 */
[----:B------:R-:W-:-:S13]  /*0a90*/  ISETP.NE.U32.AND P0, PT, R3, RZ, PT ;  /* 0x000000ff0300720c */ /* 0x000fda0003f05070 */
[----:B------:R-:W-:Y:S05]  /*0aa0*/  @P0 BRA `(.L_x_48) ;  /* 0x00000000002c0947 */ /* 0x000fea0003800000 */
[----:B------:R-:W-:-:S04]  /*0ab0*/  SHF.L.U32 R3, R0, 0x1, RZ ;  /* 0x0000000100037819 */ /* 0x000fc800000006ff */
[----:B------:R-:W-:-:S13]  /*0ac0*/  ISETP.NE.AND P0, PT, R3, RZ, PT ;  /* 0x000000ff0300720c */ /* 0x000fda0003f05270 */
[----:B------:R2:W3:Y:S01]  /*0ad0*/  @!P0 MUFU.RCP R3, R0 ;  /* 0x0000000000038308 */ /* 0x0004e20000001000 */
[----:B------:R-:W-:Y:S05]  /*0ae0*/  @!P0 BRA `(.L_x_49) ;  /* 0x0000000000a48947 */ /* 0x000fea0003800000 */
[----:B------:R-:W-:-:S04]  /*0af0*/  FFMA R4, R0, 1.84467440737095516160e+19, RZ ;  /* 0x5f80000000047823 */ /* 0x000fc800000000ff */
[----:B---3--:R-:W2:Y:S02]  /*0b00*/  MUFU.RCP R3, R4 ;  /* 0x0000000400037308 */ /* 0x008ea40000001000 */
[----:B--2---:R-:W-:-:S04]  /*0b10*/  FFMA R0, R4, R3, -1 ;  /* 0xbf80000004007423 */ /* 0x004fc80000000003 */
[----:B------:R-:W-:-:S04]  /*0b20*/  FADD.FTZ R0, -R0, -RZ ;  /* 0x800000ff00007221 */ /* 0x000fc80000010100 */
[----:B------:R-:W-:-:S04]  /*0b30*/  FFMA R0, R3, R0, R3 ;  /* 0x0000000003007223 */ /* 0x000fc80000000003 */
[----:B------:R-:W-:Y:S01]  /*0b40*/  FFMA R3, R0, 1.84467440737095516160e+19, RZ ;  /* 0x5f80000000037823 */ /* 0x000fe200000000ff */
[----:B------:R-:W-:Y:S06]  /*0b50*/  BRA `(.L_x_49) ;  /* 0x0000000000887947 */ /* 0x000fec0003800000 */
.L_x_48:
[----:B------:R-:W-:-:S05]  /*0b60*/  VIADD R4, R3, 0xffffff03 ;  /* 0xffffff0303047836 */ /* 0x000fca0000000000 */
[----:B------:R-:W-:-:S13]  /*0b70*/  ISETP.GT.U32.AND P0, PT, R4, 0x1, PT ;  /* 0x000000010400780c */ /* 0x000fda0003f04070 */
[----:B------:R-:W-:Y:S05]  /*0b80*/  @P0 BRA `(.L_x_50) ;  /* 0x0000000000780947 */ /* 0x000fea0003800000 */
[----:B------:R-:W-:Y:S02]  /*0b90*/  LOP3.LUT R5, R0, 0x7fffff, RZ, 0xc0, !PT ;  /* 0x007fffff00057812 */ /* 0x000fe400078ec0ff */
[----:B------:R-:W-:Y:S02]  /*0ba0*/  MOV R11, 0x3 ;  /* 0x00000003000b7802 */ /* 0x000fe40000000f00 */
[----:B------:R-:W-:Y:S02]  /*0bb0*/  LOP3.LUT R5, R5, 0x3f800000, RZ, 0xfc, !PT ;  /* 0x3f80000005057812 */ /* 0x000fe400078efcff */
[----:B------:R-:W-:Y:S02]  /*0bc0*/  SHF.L.U32 R10, R11, R4, RZ ;  /* 0x000000040b0a7219 */ /* 0x000fe400000006ff */
[----:B------:R-:W0:Y:S02]  /*0bd0*/  MUFU.RCP R8, R5 ;  /* 0x0000000500087308 */ /* 0x000e240000001000 */
[----:B0-----:R-:W-:-:S04]  /*0be0*/  FFMA R7, R5, R8, -1 ;  /* 0xbf80000005077423 */ /* 0x001fc80000000008 */
[----:B------:R-:W-:-:S04]  /*0bf0*/  FADD.FTZ R7, -R7, -RZ ;  /* 0x800000ff07077221 */ /* 0x000fc80000010100 */
[CCC-:B------:R-:W-:Y:S01]  /*0c00*/  FFMA.RM R9, R8.reuse, R7.reuse, R8.reuse ;  /* 0x0000000708097223 */ /* 0x1c0fe20000004008 */
[----:B------:R-:W-:-:S04]  /*0c10*/  FFMA.RP R8, R8, R7, R8 ;  /* 0x0000000708087223 */ /* 0x000fc80000008008 */
[C---:B------:R-:W-:Y:S02]  /*0c20*/  LOP3.LUT R7, R9.reuse, 0x7fffff, RZ, 0xc0, !PT ;  /* 0x007fffff09077812 */ /* 0x040fe400078ec0ff */
[----:B------:R-:W-:Y:S02]  /*0c30*/  FSETP.NEU.FTZ.AND P0, PT, R9, R8, PT ;  /* 0x000000080900720b */ /* 0x000fe40003f1d000 */
[----:B------:R-:W-:Y:S02]  /*0c40*/  LOP3.LUT R7, R7, 0x800000, RZ, 0xfc, !PT ;  /* 0x0080000007077812 */ /* 0x000fe400078efcff */
[----:B------:R-:W-:Y:S02]  /*0c50*/  SEL R8, RZ, 0xffffffff, !P0 ;  /* 0xffffffffff087807 */ /* 0x000fe40004000000 */
[----:B------:R-:W-:-:S03]  /*0c60*/  LOP3.LUT R5, R10, R7, RZ, 0xc0, !PT ;  /* 0x000000070a057212 */ /* 0x000fc600078ec0ff */
[----:B------:R-:W-:Y:S01]  /*0c70*/  IMAD.MOV R8, RZ, RZ, -R8 ;  /* 0x000000ffff087224 */ /* 0x000fe200078e0a08 */
[----:B------:R-:W-:-:S04]  /*0c80*/  SHF.R.U32.HI R5, RZ, R4, R5 ;  /* 0x00000004ff057219 */ /* 0x000fc80000011605 */
[----:B------:R-:W-:Y:S02]  /*0c90*/  LOP3.LUT P1, RZ, R8, R4, R7, 0xf8, !PT ;  /* 0x0000000408ff7212 */ /* 0x000fe4000782f807 */
[C---:B------:R-:W-:Y:S02]  /*0ca0*/  LOP3.LUT P0, RZ, R5.reuse, 0x1, RZ, 0xc0, !PT ;  /* 0x0000000105ff7812 */ /* 0x040fe4000780c0ff */
[----:B------:R-:W-:-:S04]  /*0cb0*/  LOP3.LUT P2, RZ, R5, 0x2, RZ, 0xc0, !PT ;  /* 0x0000000205ff7812 */ /* 0x000fc8000784c0ff */
[----:B------:R-:W-:Y:S02]  /*0cc0*/  PLOP3.LUT P0, PT, P0, P1, P2, 0xe0, 0x0 ;  /* 0x000000000000781c */ /* 0x000fe40000703c20 */
[----:B------:R-:W-:Y:S02]  /*0cd0*/  LOP3.LUT P1, RZ, R0, 0x7fffff, RZ, 0xc0, !PT ;  /* 0x007fffff00ff7812 */ /* 0x000fe4000782c0ff */
[----:B------:R-:W-:-:S04]  /*0ce0*/  SEL R4, RZ, 0x1, !P0 ;  /* 0x00000001ff047807 */ /* 0x000fc80004000000 */
[----:B------:R-:W-:-:S04]  /*0cf0*/  IADD3 R4, PT, PT, -R4, RZ, RZ ;  /* 0x000000ff04047210 */ /* 0x000fc80007ffe1ff */
[----:B------:R-:W-:Y:S01]  /*0d00*/  ISETP.GE.AND P0, PT, R4, RZ, PT ;  /* 0x000000ff0400720c */ /* 0x000fe20003f06270 */
[----:B------:R-:W-:-:S05]  /*0d10*/  VIADD R4, R3, 0xffffff04 ;  /* 0xffffff0403047836 */ /* 0x000fca0000000000 */
[----:B------:R-:W-:-:S07]  /*0d20*/  SHF.R.U32.HI R3, RZ, R4, R7 ;  /* 0x00000004ff037219 */ /* 0x000fce0000011607 */
[----:B------:R-:W-:-:S05]  /*0d30*/  @!P0 IADD3 R3, PT, PT, R3, 0x1, RZ ;  /* 0x0000000103038810 */ /* 0x000fca0007ffe0ff */
[----:B------:R-:W-:-:S05]  /*0d40*/  @!P1 IMAD.SHL.U32 R3, R3, 0x2, RZ ;  /* 0x0000000203039824 */ /* 0x000fca00078e00ff */
[----:B------:R-:W-:Y:S01]  /*0d50*/  LOP3.LUT R3, R3, 0x80000000, R0, 0xf8, !PT ;  /* 0x8000000003037812 */ /* 0x000fe200078ef800 */
[----:B------:R-:W-:Y:S06]  /*0d60*/  BRA `(.L_x_49) ;  /* 0x0000000000047947 */ /* 0x000fec0003800000 */
.L_x_50:
[----:B------:R0:W1:Y:S02]  /*0d70*/  MUFU.RCP R3, R0 ;  /* 0x0000000000037308 */ /* 0x0000640000001000 */
.L_x_49:
[----:B-1-3--:R-:W-:Y:S01]  /*0d80*/  MOV R4, R3 ;  /* 0x0000000300047202 */ /* 0x00afe20000000f00 */
[----:B------:R-:W-:-:S04]  /*0d90*/  IMAD.MOV.U32 R3, RZ, RZ, 0x0 ;  /* 0x00000000ff037424 */ /* 0x000fc800078e00ff */
[----:B0-2---:R-:W-:Y:S05]  /*0da0*/  RET.REL.NODEC R2 `(eagle3_predict_confidence_f16) ;  /* 0xfffffff002947950 */ /* 0x005fea0003c3ffff */
.L_x_51:
        /* <DEDUP_REMOVED lines=13> */
.L_x_71:


//--------------------- .text.eagle3_predict_confidence_f32 --------------------------
	.section	.text.eagle3_predict_confidence_f32,"ax",@progbits
	.align	128
        .global         eagle3_predict_confidence_f32
        .type           eagle3_predict_confidence_f32,@function
        .size           eagle3_predict_confidence_f32,(.L_x_72 - eagle3_predict_confidence_f32)
        .other          eagle3_predict_confidence_f32,@"STO_CUDA_ENTRY STV_DEFAULT"
eagle3_predict_confidence_f32:
.text.eagle3_predict_confidence_f32:
        /* <DEDUP_REMOVED lines=12> */
[----:B------:R-:W-:Y:S01]  /*00c0*/  IMAD.MOV.U32 R8, RZ, RZ, RZ ;  /* 0x000000ffff087224 */ /* 0x000fe200078e00ff */
[----:B------:R-:W1:Y:S01]  /*00d0*/  LDCU UR5, c[0x0][0x360] ;  /* 0x00006c00ff0577ac */ /* 0x000e620008000800 */
[----:B------:R-:W2:Y:S01]  /*00e0*/  LDCU.64 UR6, c[0x0][0x358] ;  /* 0x00006b00ff0677ac */ /* 0x000ea20008000a00 */
[----:B-1----:R-:W-:Y:S01]  /*00f0*/  IMAD.U32 R0, RZ, RZ, UR5 ;  /* 0x00000005ff007e24 */ /* 0x002fe2000f8e00ff */
[----:B0-----:R-:W-:-:S13]  /*0100*/  ISETP.GE.AND P0, PT, R7, UR8, PT ;  /* 0x0000000807007c0c */ /* 0x001fda000bf06270 */
[----:B--2---:R-:W-:Y:S05]  /*0110*/  @P0 BRA `(.L_x_53) ;  /* 0x0000000400540947 */ /* 0x004fea0003800000 */
[----:B------:R-:W0:Y:S01]  /*0120*/  I2F.U32.RP R9, R0 ;  /* 0x0000000000097306 */ /* 0x000e220000209000 */
[C-C-:B------:R-:W-:Y:S01]  /*0130*/  IMAD.IADD R4, R0.reuse, 0x1, R7.reuse ;  /* 0x0000000100047824 */ /* 0x140fe200078e0207 */
[----:B------:R-:W-:Y:S01]  /*0140*/  ISETP.NE.U32.AND P2, PT, R0, RZ, PT ;  /* 0x000000ff0000720c */ /* 0x000fe20003f45070 */
[----:B------:R-:W-:Y:S01]  /*0150*/  IMAD.MOV R11, RZ, RZ, -R0 ;  /* 0x000000ffff0b7224 */ /* 0x000fe200078e0a00 */
[----:B------:R-:W-:Y:S01]  /*0160*/  BSSY.RECONVERGENT B1, `(.L_x_54) ;  /* 0x000002e000017945 */ /* 0x000fe20003800200 */
[----:B------:R-:W-:Y:S01]  /*0170*/  IMAD.MOV.U32 R15, RZ, RZ, R7 ;  /* 0x000000ffff0f7224 */ /* 0x000fe200078e0007 */
[C---:B------:R-:W-:Y:S02]  /*0180*/  ISETP.GE.U32.AND P0, PT, R4.reuse, UR8, PT ;  /* 0x0000000804007c0c */ /* 0x040fe4000bf06070 */
[----:B------:R-:W-:Y:S02]  /*0190*/  VIMNMX.U32 R5, PT, PT, R4, UR8, !PT ;  /* 0x0000000804057c48 */ /* 0x000fe4000ffe0000 */
[----:B------:R-:W-:-:S04]  /*01a0*/  SEL R8, RZ, 0x1, P0 ;  /* 0x00000001ff087807 */ /* 0x000fc80000000000 */
[----:B------:R-:W-:Y:S01]  /*01b0*/  IADD3 R5, PT, PT, R5, -R4, -R8 ;  /* 0x8000000405057210 */ /* 0x000fe20007ffe808 */
[----:B0-----:R-:W0:Y:S02]  /*01c0*/  MUFU.RCP R9, R9 ;  /* 0x0000000900097308 */ /* 0x001e240000001000 */
[----:B0-----:R-:W-:-:S06]  /*01d0*/  IADD3 R2, PT, PT, R9, 0xffffffe, RZ ;  /* 0x0ffffffe09027810 */ /* 0x001fcc0007ffe0ff */
[----:B------:R0:W1:Y:S02]  /*01e0*/  F2I.FTZ.U32.TRUNC.NTZ R3, R2 ;  /* 0x0000000200037305 */ /* 0x000064000021f000 */
[----:B0-----:R-:W-:Y:S02]  /*01f0*/  HFMA2 R2, -RZ, RZ, 0, 0 ;  /* 0x00000000ff027431 */ /* 0x001fe400000001ff */
[----:B-1----:R-:W-:-:S04]  /*0200*/  IMAD R11, R11, R3, RZ ;  /* 0x000000030b0b7224 */ /* 0x002fc800078e02ff */
[----:B------:R-:W-:-:S06]  /*0210*/  IMAD.HI.U32 R10, R3, R11, R2 ;  /* 0x0000000b030a7227 */ /* 0x000fcc00078e0002 */
[----:B------:R-:W-:-:S04]  /*0220*/  IMAD.HI.U32 R3, R10, R5, RZ ;  /* 0x000000050a037227 */ /* 0x000fc800078e00ff */
[----:B------:R-:W-:-:S04]  /*0230*/  IMAD.MOV R2, RZ, RZ, -R3 ;  /* 0x000000ffff027224 */ /* 0x000fc800078e0a03 */
[----:B------:R-:W-:-:S05]  /*0240*/  IMAD R5, R0, R2, R5 ;  /* 0x0000000200057224 */ /* 0x000fca00078e0205 */
[----:B------:R-:W-:-:S13]  /*0250*/  ISETP.GE.U32.AND P0, PT, R5, R0, PT ;  /* 0x000000000500720c */ /* 0x000fda0003f06070 */
[----:B------:R-:W-:Y:S01]  /*0260*/  @P0 IMAD.IADD R5, R5, 0x1, -R0 ;  /* 0x0000000105050824 */ /* 0x000fe200078e0a00 */
[----:B------:R-:W-:-:S04]  /*0270*/  @P0 IADD3 R3, PT, PT, R3, 0x1, RZ ;  /* 0x0000000103030810 */ /* 0x000fc80007ffe0ff */
[----:B------:R-:W-:-:S13]  /*0280*/  ISETP.GE.U32.AND P1, PT, R5, R0, PT ;  /* 0x000000000500720c */ /* 0x000fda0003f26070 */
[----:B------:R-:W-:Y:S01]  /*0290*/  @P1 VIADD R3, R3, 0x1 ;  /* 0x0000000103031836 */ /* 0x000fe20000000000 */
[----:B------:R-:W-:-:S05]  /*02a0*/  @!P2 LOP3.LUT R3, RZ, R0, RZ, 0x33, !PT ;  /* 0x00000000ff03a212 */ /* 0x000fca00078e33ff */
[----:B------:R-:W-:Y:S01]  /*02b0*/  IMAD.IADD R9, R8, 0x1, R3 ;  /* 0x0000000108097824 */ /* 0x000fe200078e0203 */
[----:B------:R-:W-:-:S04]  /*02c0*/  MOV R8, RZ ;  /* 0x000000ff00087202 */ /* 0x000fc80000000f00 */
[C---:B------:R-:W-:Y:S02]  /*02d0*/  LOP3.LUT R2, R9.reuse, 0x3, RZ, 0xc0, !PT ;  /* 0x0000000309027812 */ /* 0x040fe400078ec0ff */
[----:B------:R-:W-:Y:S02]  /*02e0*/  ISETP.GE.U32.AND P1, PT, R9, 0x3, PT ;  /* 0x000000030900780c */ /* 0x000fe40003f26070 */
[----:B------:R-:W-:-:S13]  /*02f0*/  ISETP.NE.AND P0, PT, R2, 0x3, PT ;  /* 0x000000030200780c */ /* 0x000fda0003f05270 */
[----:B------:R-:W-:Y:S05]  /*0300*/  @!P0 BRA `(.L_x_55) ;  /* 0x00000000004c8947 */ /* 0x000fea0003800000 */
[----:B------:R-:W0:Y:S01]  /*0310*/  LDC.64 R4, c[0x0][0x388] ;  /* 0x0000e200ff047b82 */ /* 0x000e220000000a00 */
[----:B------:R-:W-:Y:S02]  /*0320*/  VIADD R8, R9, 0x1 ;  /* 0x0000000109087836 */ /* 0x000fe40000000000 */
[--C-:B------:R-:W-:Y:S02]  /*0330*/  IMAD R13, R6, UR8, R7.reuse ;  /* 0x00000008060d7c24 */ /* 0x100fe4000f8e0207 */
[----:B------:R-:W-:Y:S01]  /*0340*/  IMAD.MOV.U32 R15, RZ, RZ, R7 ;  /* 0x000000ffff0f7224 */ /* 0x000fe200078e0007 */
[----:B------:R-:W-:Y:S02]  /*0350*/  LOP3.LUT R9, R8, 0x3, RZ, 0xc0, !PT ;  /* 0x0000000308097812 */ /* 0x000fe400078ec0ff */
[----:B------:R-:W1:Y:S01]  /*0360*/  LDC.64 R2, c[0x0][0x380] ;  /* 0x0000e000ff027b82 */ /* 0x000e620000000a00 */
[----:B------:R-:W-:Y:S02]  /*0370*/  MOV R8, RZ ;  /* 0x000000ff00087202 */ /* 0x000fe40000000f00 */
[----:B------:R-:W-:-:S02]  /*0380*/  IMAD.MOV R9, RZ, RZ, -R9 ;  /* 0x000000ffff097224 */ /* 0x000fc400078e0a09 */
[----:B0-----:R-:W-:-:S07]  /*0390*/  IMAD.WIDE.U32 R4, R7, 0x4, R4 ;  /* 0x0000000407047825 */ /* 0x001fce00078e0004 */
.L_x_56:
[----:B-1----:R-:W-:Y:S01]  /*03a0*/  IMAD.WIDE R10, R13, 0x4, R2 ;  /* 0x000000040d0a7825 */ /* 0x002fe200078e0202 */
[----:B------:R0:W2:Y:S05]  /*03b0*/  LDG.E.CONSTANT R12, desc[UR6][R4.64] ;  /* 0x00000006040c7981 */ /* 0x0000aa000c1e9900 */
[----:B------:R-:W2:Y:S01]  /*03c0*/  LDG.E.CONSTANT R11, desc[UR6][R10.64] ;  /* 0x000000060a0b7981 */ /* 0x000ea2000c1e9900 */
[----:B------:R-:W-:Y:S01]  /*03d0*/  IADD3 R9, PT, PT, R9, 0x1, RZ ;  /* 0x0000000109097810 */ /* 0x000fe20007ffe0ff */
[C---:B------:R-:W-:Y:S02]  /*03e0*/  IMAD.IADD R15, R0.reuse, 0x1, R15 ;  /* 0x00000001000f7824 */ /* 0x040fe400078e020f */
[C---:B------:R-:W-:Y:S01]  /*03f0*/  IMAD.IADD R13, R0.reuse, 0x1, R13 ;  /* 0x00000001000d7824 */ /* 0x040fe200078e020d */
[----:B------:R-:W-:Y:S01]  /*0400*/  ISETP.NE.AND P0, PT, R9, RZ, PT ;  /* 0x000000ff0900720c */ /* 0x000fe20003f05270 */
[----:B0-----:R-:W-:-:S04]  /*0410*/  IMAD.WIDE.U32 R4, R0, 0x4, R4 ;  /* 0x0000000400047825 */ /* 0x001fc800078e0004 */
[----:B--2---:R-:W-:-:S08]  /*0420*/  FFMA R8, R11, R12, R8 ;  /* 0x0000000c0b087223 */ /* 0x004fd00000000008 */
[----:B------:R-:W-:Y:S05]  /*0430*/  @P0 BRA `(.L_x_56) ;  /* 0xfffffffc00d80947 */ /* 0x000fea000383ffff */
.L_x_55:
[----:B------:R-:W-:Y:S05]  /*0440*/  BSYNC.RECONVERGENT B1 ;  /* 0x0000000000017941 */ /* 0x000fea0003800200 */
.L_x_54:
[----:B------:R-:W-:Y:S05]  /*0450*/  @!P1 BRA `(.L_x_53) ;  /* 0x0000000000849947 */ /* 0x000fea0003800000 */
[----:B------:R-:W-:-:S07]  /*0460*/  SHF.L.U32 R9, R0, 0x2, RZ ;  /* 0x0000000200097819 */ /* 0x000fce00000006ff */
.L_x_57:
[----:B------:R-:W0:Y:S01]  /*0470*/  LDC.64 R10, c[0x0][0x380] ;  /* 0x0000e000ff0a7b82 */ /* 0x000e220000000a00 */
[--C-:B------:R-:W-:Y:S02]  /*0480*/  IMAD R3, R6, UR8, R15.reuse ;  /* 0x0000000806037c24 */ /* 0x100fe4000f8e020f */
[----:B------:R-:W-:-:S05]  /*0490*/  IMAD.IADD R23, R0, 0x1, R15 ;  /* 0x0000000100177824 */ /* 0x000fca00078e020f */
[----:B------:R-:W1:Y:S01]  /*04a0*/  LDC.64 R4, c[0x0][0x388] ;  /* 0x0000e200ff047b82 */ /* 0x000e620000000a00 */
[----:B0-----:R-:W-:Y:S01]  /*04b0*/  IMAD.WIDE R10, R3, 0x4, R10 ;  /* 0x00000004030a7825 */ /* 0x001fe200078e020a */
[----:B------:R-:W-:Y:S02]  /*04c0*/  IADD3 R3, PT, PT, R0, R23, RZ ;  /* 0x0000001700037210 */ /* 0x000fe40007ffe0ff */
[----:B------:R-:W-:Y:S01]  /*04d0*/  IADD3 R12, P0, PT, R9, R10, RZ ;  /* 0x0000000a090c7210 */ /* 0x000fe20007f1e0ff */
[----:B-1----:R-:W-:-:S04]  /*04e0*/  IMAD.WIDE.U32 R20, R15, 0x4, R4 ;  /* 0x000000040f147825 */ /* 0x002fc800078e0004 */
[----:B------:R-:W-:Y:S01]  /*04f0*/  IMAD.X R13, RZ, RZ, R11, P0 ;  /* 0x000000ffff0d7224 */ /* 0x000fe200000e060b */
[----:B------:R-:W-:Y:S01]  /*0500*/  IADD3 R2, P0, PT, R9, R12, RZ ;  /* 0x0000000c09027210 */ /* 0x000fe20007f1e0ff */
[--C-:B------:R-:W-:Y:S01]  /*0510*/  IMAD.WIDE.U32 R22, R23, 0x4, R4.reuse ;  /* 0x0000000417167825 */ /* 0x100fe200078e0004 */
[----:B------:R-:W2:Y:S01]  /*0520*/  LDG.E.CONSTANT R19, desc[UR6][R20.64] ;  /* 0x0000000614137981 */ /* 0x000ea2000c1e9900 */
[----:B------:R-:W-:Y:S02]  /*0530*/  IADD3 R25, PT, PT, R0, R3, RZ ;  /* 0x0000000300197210 */ /* 0x000fe40007ffe0ff */
[----:B------:R-:W-:Y:S01]  /*0540*/  IMAD.WIDE.U32 R14, R3, 0x4, R4 ;  /* 0x00000004030e7825 */ /* 0x000fe200078e0004 */
[----:B------:R-:W2:Y:S03]  /*0550*/  LDG.E.CONSTANT R11, desc[UR6][R10.64] ;  /* 0x000000060a0b7981 */ /* 0x000ea6000c1e9900 */
[----:B------:R-:W-:Y:S01]  /*0560*/  IMAD.X R3, RZ, RZ, R13, P0 ;  /* 0x000000ffff037224 */ /* 0x000fe200000e060d */
[----:B------:R-:W-:Y:S01]  /*0570*/  IADD3 R16, P0, PT, R9, R2, RZ ;  /* 0x0000000209107210 */ /* 0x000fe20007f1e0ff */
[----:B------:R-:W3:Y:S01]  /*0580*/  LDG.E.CONSTANT R18, desc[UR6][R22.64] ;  /* 0x0000000616127981 */ /* 0x000ee2000c1e9900 */
[----:B------:R-:W-:-:S03]  /*0590*/  IMAD.WIDE.U32 R4, R25, 0x4, R4 ;  /* 0x0000000419047825 */ /* 0x000fc600078e0004 */
[----:B------:R-:W3:Y:S01]  /*05a0*/  LDG.E.CONSTANT R12, desc[UR6][R12.64] ;  /* 0x000000060c0c7981 */ /* 0x000ee2000c1e9900 */
[----:B------:R-:W-:-:S03]  /*05b0*/  IADD3.X R17, PT, PT, RZ, R3, RZ, P0, !PT ;  /* 0x00000003ff117210 */ /* 0x000fc600007fe4ff */
[----:B------:R0:W4:Y:S04]  /*05c0*/  LDG.E.CONSTANT R14, desc[UR6][R14.64] ;  /* 0x000000060e0e7981 */ /* 0x000128000c1e9900 */
[----:B------:R-:W4:Y:S04]  /*05d0*/  LDG.E.CONSTANT R2, desc[UR6][R2.64] ;  /* 0x0000000602027981 */ /* 0x000f28000c1e9900 */
[----:B------:R-:W5:Y:S04]  /*05e0*/  LDG.E.CONSTANT R4, desc[UR6][R4.64] ;  /* 0x0000000604047981 */ /* 0x000f68000c1e9900 */
[----:B------:R-:W5:Y:S01]  /*05f0*/  LDG.E.CONSTANT R17, desc[UR6][R16.64] ;  /* 0x0000000610117981 */ /* 0x000f62000c1e9900 */
[----:B0-----:R-:W-:-:S05]  /*0600*/  IMAD.IADD R15, R0, 0x1, R25 ;  /* 0x00000001000f7824 */ /* 0x001fca00078e0219 */
[----:B------:R-:W-:Y:S01]  /*0610*/  ISETP.GE.AND P0, PT, R15, UR8, PT ;  /* 0x000000080f007c0c */ /* 0x000fe2000bf06270 */
[----:B--2---:R-:W-:-:S04]  /*0620*/  FFMA R19, R11, R19, R8 ;  /* 0x000000130b137223 */ /* 0x004fc80000000008 */
[----:B---3--:R-:W-:-:S04]  /*0630*/  FFMA R19, R12, R18, R19 ;  /* 0x000000120c137223 */ /* 0x008fc80000000013 */
[----:B----4-:R-:W-:-:S04]  /*0640*/  FFMA R14, R2, R14, R19 ;  /* 0x0000000e020e7223 */ /* 0x010fc80000000013 */
[----:B-----5:R-:W-:Y:S01]  /*0650*/  FFMA R8, R17, R4, R14 ;  /* 0x0000000411087223 */ /* 0x020fe2000000000e */
[----:B------:R-:W-:Y:S06]  /*0660*/  @!P0 BRA `(.L_x_57) ;  /* 0xfffffffc00808947 */ /* 0x000fec000383ffff */
.L_x_53:
[----:B------:R-:W-:Y:S05]  /*0670*/  BSYNC.RECONVERGENT B0 ;  /* 0x0000000000007941 */ /* 0x000fea0003800200 */
.L_x_52:
        /* <DEDUP_REMOVED lines=9> */
.L_x_59:
[----:B0-----:R-:W-:-:S04]  /*0710*/  SHF.R.U32.HI R8, RZ, 0x1, R0 ;  /* 0x00000001ff087819 */ /* 0x001fc80000011600 */
[----:B------:R-:W-:-:S13]  /*0720*/  ISETP.GE.U32.AND P1, PT, R7, R8, PT ;  /* 0x000000080700720c */ /* 0x000fda0003f26070 */
[----:B------:R-:W-:Y:S01]  /*0730*/  @!P1 LEA R2, R8, R3, 0x2 ;  /* 0x0000000308029211 */ /* 0x000fe200078e10ff */
[----:B------:R-:W-:Y:S05]  /*0740*/  @!P1 LDS R5, [R3] ;  /* 0x0000000003059984 */ /* 0x000fea0000000800 */
[----:B------:R-:W0:Y:S02]  /*0750*/  @!P1 LDS R2, [R2] ;  /* 0x0000000002029984 */ /* 0x000e240000000800 */
[----:B0-----:R-:W-:-:S05]  /*0760*/  @!P1 FADD R4, R2, R5 ;  /* 0x0000000502049221 */ /* 0x001fca0000000000 */
[----:B------:R1:W-:Y:S01]  /*0770*/  @!P1 STS [R3], R4 ;  /* 0x0000000403009388 */ /* 0x0003e20000000800 */
[----:B------:R-:W-:Y:S01]  /*0780*/  BAR.SYNC.DEFER_BLOCKING 0x0 ;  /* 0x0000000000007b1d */ /* 0x000fe20000010000 */
[----:B------:R-:W-:Y:S01]  /*0790*/  ISETP.GT.U32.AND P1, PT, R0, 0x3, PT ;  /* 0x000000030000780c */ /* 0x000fe20003f24070 */
[----:B------:R-:W-:-:S12]  /*07a0*/  IMAD.MOV.U32 R0, RZ, RZ, R8 ;  /* 0x000000ffff007224 */ /* 0x000fd800078e0008 */
[----:B-1----:R-:W-:Y:S05]  /*07b0*/  @P1 BRA `(.L_x_59) ;  /* 0xfffffffc00d41947 */ /* 0x002fea000383ffff */
.L_x_58:
[----:B------:R-:W-:Y:S05]  /*07c0*/  @P0 EXIT ;  /* 0x000000000000094d */ /* 0x000fea0003800000 */
[----:B------:R-:W1:Y:S01]  /*07d0*/  S2UR UR5, SR_CgaCtaId ;  /* 0x00000000000579c3 */ /* 0x000e620000008800 */
[----:B------:R-:W-:Y:S01]  /*07e0*/  UMOV UR4, 0x400 ;  /* 0x0000040000047882 */ /* 0x000fe20000000000 */
[----:B0-----:R-:W-:Y:S02]  /*07f0*/  HFMA2 R3, -RZ, RZ, 0.96630859375, -0.0022525787353515625 ;  /* 0x3bbb989dff037431 */ /* 0x001fe400000001ff */
[----:B------:R-:W-:Y:S01]  /*0800*/  IMAD.MOV.U32 R5, RZ, RZ, 0x437c0000 ;  /* 0x437c0000ff057424 */ /* 0x000fe200078e00ff */
[----:B-1----:R-:W-:-:S09]  /*0810*/  ULEA UR4, UR5, UR4, 0x18 ;  /* 0x0000000405047291 */ /* 0x002fd2000f8ec0ff */
[----:B------:R-:W0:Y:S02]  /*0820*/  LDS R0, [UR4] ;  /* 0x00000004ff007984 */ /* 0x000e240008000800 */
[----:B------:R-:W0:Y:S02]  /*0830*/  LDCU UR4, c[0x0][0x398] ;  /* 0x00007300ff0477ac */ /* 0x000e240008000800 */
[----:B0-----:R-:W-:-:S04]  /*0840*/  FADD R0, R0, UR4 ;  /* 0x0000000400007e21 */ /* 0x001fc80008000000 */
[----:B------:R-:W-:-:S04]  /*0850*/  FFMA.SAT R2, R0, -R3, 0.5 ;  /* 0x3f00000000027423 */ /* 0x000fc80000002803 */
[----:B------:R-:W-:-:S04]  /*0860*/  FFMA.RM R2, R2, R5, 12582913 ;  /* 0x4b40000102027423 */ /* 0x000fc80000004005 */
[C---:B------:R-:W-:Y:S01]  /*0870*/  FADD R3, R2.reuse, -12583039 ;  /* 0xcb40007f02037421 */ /* 0x040fe20000000000 */
[----:B------:R-:W-:-:S03]  /*0880*/  SHF.L.U32 R2, R2, 0x17, RZ ;  /* 0x0000001702027819 */ /* 0x000fc600000006ff */
[----:B------:R-:W-:-:S04]  /*0890*/  FFMA R3, R0, -1.4426950216293334961, -R3 ;  /* 0xbfb8aa3b00037823 */ /* 0x000fc80000000803 */
[----:B------:R-:W-:-:S06]  /*08a0*/  FFMA R3, R0, -1.925963033500011079e-08, R3 ;  /* 0xb2a5706000037823 */ /* 0x000fcc0000000003 */
[----:B------:R-:W0:Y:S02]  /*08b0*/  MUFU.EX2 R3, R3 ;  /* 0x0000000300037308 */ /* 0x000e240000000800 */
[----:B0-----:R-:W-:-:S04]  /*08c0*/  FFMA R0, R2, R3, 1 ;  /* 0x3f80000002007423 */ /* 0x001fc80000000003 */
[----:B------:R-:W-:-:S05]  /*08d0*/  VIADD R2, R0, 0x1800000 ;  /* 0x0180000000027836 */ /* 0x000fca0000000000 */
[----:B------:R-:W-:-:S04]  /*08e0*/  LOP3.LUT R2, R2, 0x7f800000, RZ, 0xc0, !PT ;  /* 0x7f80000002027812 */ /* 0x000fc800078ec0ff */
[----:B------:R-:W-:-:S13]  /*08f0*/  ISETP.GT.U32.AND P0, PT, R2, 0x1ffffff, PT ;  /* 0x01ffffff0200780c */ /* 0x000fda0003f04070 */
[----:B------:R-:W-:Y:S05]  /*0900*/  @P0 BRA `(.L_x_60) ;  /* 0x00000000000c0947 */ /* 0x000fea0003800000 */
[----:B------:R-:W-:-:S07]  /*0910*/  MOV R2, 0x930 ;  /* 0x0000093000027802 */ /* 0x000fce0000000f00 */
[----:B------:R-:W-:Y:S05]  /*0920*/  CALL.REL.NOINC `($__internal_2_$__cuda_sm20_rcp_rn_f32_slowpath) ;  /* 0x0000000000247944 */ /* 0x000fea0003c00000 */
[----:B------:R-:W-:Y:S05]  /*0930*/  BRA `(.L_x_61) ;  /* 0x0000000000107947 */ /* 0x000fea0003800000 */
.L_x_60:
[----:B------:R-:W0:Y:S02]  /*0940*/  MUFU.RCP R5, R0 ;  /* 0x0000000000057308 */ /* 0x000e240000001000 */
[----:B0-----:R-:W-:-:S04]  /*0950*/  FFMA R2, R0, R5, -1 ;  /* 0xbf80000000027423 */ /* 0x001fc80000000005 */
[----:B------:R-:W-:-:S04]  /*0960*/  FADD.FTZ R2, -R2, -RZ ;  /* 0x800000ff02027221 */ /* 0x000fc80000010100 */
[----:B------:R-:W-:-:S07]  /*0970*/  FFMA R5, R5, R2, R5 ;  /* 0x0000000205057223 */ /* 0x000fce0000000005 */
.L_x_61:
[----:B------:R-:W0:Y:S02]  /*0980*/  LDC.64 R2, c[0x0][0x390] ;  /* 0x0000e400ff027b82 */ /* 0x000e240000000a00 */
[----:B0-----:R-:W-:-:S05]  /*0990*/  IMAD.WIDE.U32 R6, R6, 0x4, R2 ;  /* 0x0000000406067825 */ /* 0x001fca00078e0002 */
[----:B------:R-:W-:Y:S01]  /*09a0*/  STG.E desc[UR6][R6.64], R5 ;  /* 0x0000000506007986 */ /* 0x000fe2000c101906 */
[----:B------:R-:W-:Y:S05]  /*09b0*/  EXIT ;  /* 0x000000000000794d */ /* 0x000fea0003800000 */
        .weak           $__internal_2_$__cuda_sm20_rcp_rn_f32_slowpath
        .type           $__internal_2_$__cuda_sm20_rcp_rn_f32_slowpath,@function
        .size           $__internal_2_$__cuda_sm20_rcp_rn_f32_slowpath,(.L_x_72 - $__internal_2_$__cuda_sm20_rcp_rn_f32_slowpath)
$__internal_2_$__cuda_sm20_rcp_rn_f32_slowpath:
[----:B------:R-:W-:-:S04]  /*09c0*/  SHF.L.U32 R3, R0, 0x1, RZ ;  /* 0x0000000100037819 */ /* 0x000fc800000006ff */
[----:B------:R-:W-:-:S04]  /*09d0*/  SHF.R.U32.HI R3, RZ, 0x18, R3 ;  /* 0x00000018ff037819 */ /* 0x000fc80000011603 */
[----:B------:R-:W-:-:S13]  /*09e0*/  ISETP.NE.U32.AND P0, PT, R3, RZ, PT ;  /* 0x000000ff0300720c */ /* 0x000fda0003f05070 */
[----:B------:R-:W-:Y:S05]  /*09f0*/  @P0 BRA `(.L_x_62) ;  /* 0x00000000002c0947 */ /* 0x000fea0003800000 */
[----:B------:R-:W-:-:S05]  /*0a00*/  IMAD.SHL.U32 R3, R0, 0x2, RZ ;  /* 0x0000000200037824 */ /* 0x000fca00078e00ff */
        /* <DEDUP_REMOVED lines=10> */
.L_x_62:
[----:B------:R-:W-:-:S04]  /*0ab0*/  IADD3 R4, PT, PT, R3, -0xfd, RZ ;  /* 0xffffff0303047810 */ /* 0x000fc80007ffe0ff */
[----:B------:R-:W-:-:S13]  /*0ac0*/  ISETP.GT.U32.AND P0, PT, R4, 0x1, PT ;  /* 0x000000010400780c */ /* 0x000fda0003f04070 */
[----:B------:R-:W-:Y:S05]  /*0ad0*/  @P0 BRA `(.L_x_64) ;  /* 0x0000000000780947 */ /* 0x000fea0003800000 */
[----:B------:R-:W-:Y:S01]  /*0ae0*/  LOP3.LUT R5, R0, 0x7fffff, RZ, 0xc0, !PT ;  /* 0x007fffff00057812 */ /* 0x000fe200078ec0ff */
[----:B------:R-:W-:-:S03]  /*0af0*/  IMAD.MOV.U32 R11, RZ, RZ, 0x3 ;  /* 0x00000003ff0b7424 */ /* 0x000fc600078e00ff */
        /* <DEDUP_REMOVED lines=11> */
[----:B------:R-:W-:Y:S02]  /*0bb0*/  LOP3.LUT R5, R10, R7, RZ, 0xc0, !PT ;  /* 0x000000070a057212 */ /* 0x000fe400078ec0ff */
[----:B------:R-:W-:-:S02]  /*0bc0*/  IADD3 R8, PT, PT, -R8, RZ, RZ ;  /* 0x000000ff08087210 */ /* 0x000fc40007ffe1ff */
[-C--:B------:R-:W-:Y:S02]  /*0bd0*/  SHF.R.U32.HI R5, RZ, R4.reuse, R5 ;  /* 0x00000004ff057219 */ /* 0x080fe40000011605 */
[----:B------:R-:W-:Y:S02]  /*0be0*/  LOP3.LUT P1, RZ, R8, R4, R7, 0xf8, !PT ;  /* 0x0000000408ff7212 */ /* 0x000fe4000782f807 */
[C---:B------:R-:W-:Y:S02]  /*0bf0*/  LOP3.LUT P0, RZ, R5.reuse, 0x1, RZ, 0xc0, !PT ;  /* 0x0000000105ff7812 */ /* 0x040fe4000780c0ff */
[----:B------:R-:W-:-:S04]  /*0c00*/  LOP3.LUT P2, RZ, R5, 0x2, RZ, 0xc0, !PT ;  /* 0x0000000205ff7812 */ /* 0x000fc8000784c0ff */
[----:B------:R-:W-:Y:S02]  /*0c10*/  PLOP3.LUT P0, PT, P0, P1, P2, 0xe0, 0x0 ;  /* 0x000000000000781c */ /* 0x000fe40000703c20 */
[----:B------:R-:W-:Y:S02]  /*0c20*/  LOP3.LUT P1, RZ, R0, 0x7fffff, RZ, 0xc0, !PT ;  /* 0x007fffff00ff7812 */ /* 0x000fe4000782c0ff */
[----:B------:R-:W-:-:S05]  /*0c30*/  SEL R4, RZ, 0x1, !P0 ;  /* 0x00000001ff047807 */ /* 0x000fca0004000000 */
[----:B------:R-:W-:-:S05]  /*0c40*/  IMAD.MOV R4, RZ, RZ, -R4 ;  /* 0x000000ffff047224 */ /* 0x000fca00078e0a04 */
[----:B------:R-:W-:Y:S02]  /*0c50*/  ISETP.GE.AND P0, PT, R4, RZ, PT ;  /* 0x000000ff0400720c */ /* 0x000fe40003f06270 */
[----:B------:R-:W-:-:S04]  /*0c60*/  IADD3 R4, PT, PT, R3, -0xfc, RZ ;  /* 0xffffff0403047810 */ /* 0x000fc80007ffe0ff */
[----:B------:R-:W-:-:S07]  /*0c70*/  SHF.R.U32.HI R3, RZ, R4, R7 ;  /* 0x00000004ff037219 */ /* 0x000fce0000011607 */
[----:B------:R-:W-:-:S05]  /*0c80*/  @!P0 VIADD R3, R3, 0x1 ;  /* 0x0000000103038836 */ /* 0x000fca0000000000 */
[----:B------:R-:W-:-:S04]  /*0c90*/  @!P1 SHF.L.U32 R3, R3, 0x1, RZ ;  /* 0x0000000103039819 */ /* 0x000fc800000006ff */
[----:B------:R-:W-:Y:S01]  /*0ca0*/  LOP3.LUT R3, R3, 0x80000000, R0, 0xf8, !PT ;  /* 0x8000000003037812 */ /* 0x000fe200078ef800 */
[----:B------:R-:W-:Y:S06]  /*0cb0*/  BRA `(.L_x_63) ;  /* 0x0000000000047947 */ /* 0x000fec0003800000 */
.L_x_64:
[----:B------:R0:W1:Y:S02]  /*0cc0*/  MUFU.RCP R3, R0 ;  /* 0x0000000000037308 */ /* 0x0000640000001000 */
.L_x_63:
[----:B-1-3--:R-:W-:Y:S01]  /*0cd0*/  IMAD.MOV.U32 R5, RZ, RZ, R3 ;  /* 0x000000ffff057224 */ /* 0x00afe200078e0003 */
[----:B------:R-:W-:-:S04]  /*0ce0*/  MOV R3, 0x0 ;  /* 0x0000000000037802 */ /* 0x000fc80000000f00 */
[----:B0-2---:R-:W-:Y:S05]  /*0cf0*/  RET.REL.NODEC R2 `(eagle3_predict_confidence_f32) ;  /* 0xfffffff002c07950 */ /* 0x005fea0003c3ffff */
.L_x_65:
        /* <DEDUP_REMOVED lines=16> */
.L_x_72:


//--------------------- .text.eagle3_fuse_layers_f16 --------------------------
	.section	.text.eagle3_fuse_layers_f16,"ax",@progbits
	.align	128
        .global         eagle3_fuse_layers_f16
        .type           eagle3_fuse_layers_f16,@function
        .size           eagle3_fuse_layers_f16,(.L_x_77 - eagle3_fuse_layers_f16)
        .other          eagle3_fuse_layers_f16,@"STO_CUDA_ENTRY STV_DEFAULT"
eagle3_fuse_layers_f16:
.text.eagle3_fuse_layers_f16:
[----:B------:R-:W-:Y:S01]  /*0000*/  LDC R1, c[0x0][0x37c] ;  /* 0x0000df00ff017b82 */ /* 0x000fe20000000800 */
[----:B------:R-:W0:Y:S07]  /*0010*/  S2R R5, SR_TID.X ;  /* 0x0000000000057919 */ /* 0x000e2e0000002100 */
[----:B------:R-:W1:Y:S01]  /*0020*/  LDC R2, c[0x0][0x3a0] ;  /* 0x0000e800ff027b82 */ /* 0x000e620000000800 */
[----:B------:R-:W2:Y:S01]  /*0030*/  LDCU.64 UR4, c[0x0][0x398] ;  /* 0x00007300ff0477ac */ /* 0x000ea20008000a00 */
[----:B------:R-:W3:Y:S06]  /*0040*/  LDCU UR7, c[0x0][0x3a8] ;  /* 0x00007500ff0777ac */ /* 0x000eec0008000800 */
[----:B------:R-:W0:Y:S08]  /*0050*/  S2UR UR6, SR_CTAID.X ;  /* 0x00000000000679c3 */ /* 0x000e300000002500 */
[----:B------:R-:W0:Y:S01]  /*0060*/  LDC R0, c[0x0][0x360] ;  /* 0x0000d800ff007b82 */ /* 0x000e220000000800 */
[----:B--2---:R-:W-:-:S06]  /*0070*/  UIMAD UR4, UR5, UR4, URZ ;  /* 0x00000004050472a4 */ /* 0x004fcc000f8e02ff */
[----:B-1----:R-:W-:Y:S02]  /*0080*/  IMAD R3, R2, UR4, RZ ;  /* 0x0000000402037c24 */ /* 0x002fe4000f8e02ff */
[----:B0-----:R-:W-:Y:S02]  /*0090*/  IMAD R0, R0, UR6, R5 ;  /* 0x0000000600007c24 */ /* 0x001fe4000f8e0205 */
[----:B---3--:R-:W-:-:S05]  /*00a0*/  IMAD R5, R3, UR7, RZ ;  /* 0x0000000703057c24 */ /* 0x008fca000f8e02ff */
[----:B------:R-:W-:-:S13]  /*00b0*/  ISETP.GE.AND P0, PT, R0, R5, PT ;  /* 0x000000050000720c */ /* 0x000fda0003f06270 */
[----:B------:R-:W-:Y:S05]  /*00c0*/  @P0 EXIT ;  /* 0x000000000000094d */ /* 0x000fea0003800000 */
[----:B------:R-:W-:Y:S01]  /*00d0*/  IMAD R4, R2, UR7, RZ ;  /* 0x0000000702047c24 */ /* 0x000fe2000f8e02ff */
[----:B------:R-:W-:-:S03]  /*00e0*/  IABS R12, R0 ;  /* 0x00000000000c7213 */ /* 0x000fc60000000000 */
[----:B------:R-:W-:-:S05]  /*00f0*/  IMAD R7, R4, UR5, RZ ;  /* 0x0000000504077c24 */ /* 0x000fca000f8e02ff */
[----:B------:R-:W-:-:S04]  /*0100*/  IABS R11, R7 ;  /* 0x00000007000b7213 */ /* 0x000fc80000000000 */
[----:B------:R-:W0:Y:S08]  /*0110*/  I2F.RP R5, R11 ;  /* 0x0000000b00057306 */ /* 0x000e300000209400 */
[----:B0-----:R-:W0:Y:S02]  /*0120*/  MUFU.RCP R5, R5 ;  /* 0x0000000500057308 */ /* 0x001e240000001000 */
[----:B0-----:R-:W-:Y:S01]  /*0130*/  VIADD R8, R5, 0xffffffe ;  /* 0x0ffffffe05087836 */ /* 0x001fe20000000000 */
[----:B------:R-:W-:-:S05]  /*0140*/  IABS R5, R4 ;  /* 0x0000000400057213 */ /* 0x000fca0000000000 */
[----:B------:R0:W1:Y:S02]  /*0150*/  F2I.FTZ.U32.TRUNC.NTZ R9, R8 ;  /* 0x0000000800097305 */ /* 0x000064000021f000 */
[----:B0-----:R-:W-:Y:S02]  /*0160*/  HFMA2 R8, -RZ, RZ, 0, 0 ;  /* 0x00000000ff087431 */ /* 0x001fe400000001ff */
[----:B-1----:R-:W-:-:S04]  /*0170*/  IMAD.MOV R6, RZ, RZ, -R9 ;  /* 0x000000ffff067224 */ /* 0x002fc800078e0a09 */
[----:B------:R-:W-:Y:S01]  /*0180*/  IMAD R13, R6, R11, RZ ;  /* 0x0000000b060d7224 */ /* 0x000fe200078e02ff */
[----:B------:R-:W-:-:S03]  /*0190*/  IABS R6, R7 ;  /* 0x0000000700067213 */ /* 0x000fc60000000000 */
[----:B------:R-:W-:-:S04]  /*01a0*/  IMAD.HI.U32 R9, R9, R13, R8 ;  /* 0x0000000d09097227 */ /* 0x000fc800078e0008 */
[----:B------:R-:W-:Y:S02]  /*01b0*/  IMAD.MOV R8, RZ, RZ, -R6 ;  /* 0x000000ffff087224 */ /* 0x000fe400078e0a06 */
[----:B------:R-:W-:Y:S02]  /*01c0*/  IMAD.MOV.U32 R6, RZ, RZ, R5 ;  /* 0x000000ffff067224 */ /* 0x000fe400078e0005 */
[----:B------:R-:W-:Y:S02]  /*01d0*/  IMAD.HI.U32 R5, R9, R12, RZ ;  /* 0x0000000c09057227 */ /* 0x000fe400078e00ff */
[----:B------:R-:W0:Y:S02]  /*01e0*/  I2F.RP R10, R6 ;  /* 0x00000006000a7306 */ /* 0x000e240000209400 */
[----:B------:R-:W-:Y:S01]  /*01f0*/  IMAD R8, R5, R8, R12 ;  /* 0x0000000805087224 */ /* 0x000fe200078e020c */
[----:B------:R-:W-:-:S04]  /*0200*/  IABS R12, R4 ;  /* 0x00000004000c7213 */ /* 0x000fc80000000000 */
[----:B------:R-:W-:Y:S01]  /*0210*/  ISETP.GT.U32.AND P2, PT, R11, R8, PT ;  /* 0x000000080b00720c */ /* 0x000fe20003f44070 */
[----:B------:R-:W-:Y:S01]  /*0220*/  IMAD.MOV R12, RZ, RZ, -R12 ;  /* 0x000000ffff0c7224 */ /* 0x000fe200078e0a0c */
[----:B0-----:R-:W0:Y:S11]  /*0230*/  MUFU.RCP R10, R10 ;  /* 0x0000000a000a7308 */ /* 0x001e360000001000 */
[----:B------:R-:W-:Y:S01]  /*0240*/  @!P2 IADD3 R8, PT, PT, R8, -R11, RZ ;  /* 0x8000000b0808a210 */ /* 0x000fe20007ffe0ff */
[----:B------:R-:W-:Y:S01]  /*0250*/  @!P2 VIADD R5, R5, 0x1 ;  /* 0x000000010505a836 */ /* 0x000fe20000000000 */
[----:B------:R-:W-:-:S02]  /*0260*/  ISETP.NE.AND P2, PT, R7, RZ, PT ;  /* 0x000000ff0700720c */ /* 0x000fc40003f45270 */
[----:B------:R-:W-:Y:S02]  /*0270*/  ISETP.GE.U32.AND P0, PT, R8, R11, PT ;  /* 0x0000000b0800720c */ /* 0x000fe40003f06070 */
[----:B------:R-:W-:-:S04]  /*0280*/  LOP3.LUT R8, R0, R7, RZ, 0x3c, !PT ;  /* 0x0000000700087212 */ /* 0x000fc800078e3cff */
[----:B------:R-:W-:Y:S01]  /*0290*/  ISETP.GE.AND P1, PT, R8, RZ, PT ;  /* 0x000000ff0800720c */ /* 0x000fe20003f26270 */
[----:B0-----:R-:W-:-:S04]  /*02a0*/  VIADD R8, R10, 0xffffffe ;  /* 0x0ffffffe0a087836 */ /* 0x001fc80000000000 */
[----:B------:R0:W1:Y:S02]  /*02b0*/  F2I.FTZ.U32.TRUNC.NTZ R9, R8 ;  /* 0x0000000800097305 */ /* 0x000064000021f000 */
[----:B------:R-:W-:-:S06]  /*02c0*/  @P0 IADD3 R5, PT, PT, R5, 0x1, RZ ;  /* 0x0000000105050810 */ /* 0x000fcc0007ffe0ff */
[----:B------:R-:W-:Y:S01]  /*02d0*/  @!P1 IMAD.MOV R5, RZ, RZ, -R5 ;  /* 0x000000ffff059224 */ /* 0x000fe200078e0a05 */
[----:B------:R-:W-:Y:S01]  /*02e0*/  @!P2 LOP3.LUT R5, RZ, R7, RZ, 0x33, !PT ;  /* 0x00000007ff05a212 */ /* 0x000fe200078e33ff */
[----:B0-----:R-:W-:-:S03]  /*02f0*/  IMAD.MOV.U32 R8, RZ, RZ, RZ ;  /* 0x000000ffff087224 */ /* 0x001fc600078e00ff */
[----:B------:R-:W-:Y:S01]  /*0300*/  IADD3 R11, PT, PT, -R5, RZ, RZ ;  /* 0x000000ff050b7210 */ /* 0x000fe20007ffe1ff */
[----:B-1----:R-:W-:-:S04]  /*0310*/  IMAD.MOV R13, RZ, RZ, -R9 ;  /* 0x000000ffff0d7224 */ /* 0x002fc800078e0a09 */
[----:B------:R-:W-:Y:S02]  /*0320*/  IMAD R11, R7, R11, R0 ;  /* 0x0000000b070b7224 */ /* 0x000fe400078e0200 */
[----:B------:R-:W-:-:S03]  /*0330*/  IMAD R7, R13, R6, RZ ;  /* 0x000000060d077224 */ /* 0x000fc600078e02ff */
[----:B------:R-:W-:Y:S01]  /*0340*/  IABS R10, R11 ;  /* 0x0000000b000a7213 */ /* 0x000fe20000000000 */
[----:B------:R-:W-:Y:S01]  /*0350*/  IMAD.HI.U32 R8, R9, R7, R8 ;  /* 0x0000000709087227 */ /* 0x000fe200078e0008 */
[----:B------:R-:W-:Y:S02]  /*0360*/  IABS R7, R2 ;  /* 0x0000000200077213 */ /* 0x000fe40000000000 */
[----:B------:R-:W-:Y:S02]  /*0370*/  MOV R9, R10 ;  /* 0x0000000a00097202 */ /* 0x000fe40000000f00 */
[----:B------:R-:W0:Y:S03]  /*0380*/  I2F.RP R10, R7 ;  /* 0x00000007000a7306 */ /* 0x000e260000209400 */
[----:B------:R-:W-:-:S04]  /*0390*/  IMAD.HI.U32 R8, R8, R9, RZ ;  /* 0x0000000908087227 */ /* 0x000fc800078e00ff */
[----:B------:R-:W-:-:S05]  /*03a0*/  IMAD R9, R8, R12, R9 ;  /* 0x0000000c08097224 */ /* 0x000fca00078e0209 */
[----:B------:R-:W-:Y:S01]  /*03b0*/  ISETP.GT.U32.AND P2, PT, R6, R9, PT ;  /* 0x000000090600720c */ /* 0x000fe20003f44070 */
[----:B0-----:R-:W0:-:S12]  /*03c0*/  MUFU.RCP R10, R10 ;  /* 0x0000000a000a7308 */ /* 0x001e180000001000 */
[----:B------:R-:W-:Y:S02]  /*03d0*/  @!P2 IMAD.IADD R9, R9, 0x1, -R6 ;  /* 0x000000010909a824 */ /* 0x000fe400078e0a06 */
[----:B------:R-:W-:Y:S01]  /*03e0*/  @!P2 VIADD R8, R8, 0x1 ;  /* 0x000000010808a836 */ /* 0x000fe20000000000 */
[----:B------:R-:W-:Y:S02]  /*03f0*/  ISETP.NE.AND P2, PT, R4, RZ, PT ;  /* 0x000000ff0400720c */ /* 0x000fe40003f45270 */
[----:B------:R-:W-:Y:S02]  /*0400*/  ISETP.GE.U32.AND P0, PT, R9, R6, PT ;  /* 0x000000060900720c */ /* 0x000fe40003f06070 */
[----:B------:R-:W-:Y:S02]  /*0410*/  LOP3.LUT R6, R11, R4, RZ, 0x3c, !PT ;  /* 0x000000040b067212 */ /* 0x000fe400078e3cff */
[----:B0-----:R-:W-:Y:S02]  /*0420*/  IADD3 R9, PT, PT, R10, 0xffffffe, RZ ;  /* 0x0ffffffe0a097810 */ /* 0x001fe40007ffe0ff */
[----:B------:R-:W-:-:S04]  /*0430*/  ISETP.GE.AND P1, PT, R6, RZ, PT ;  /* 0x000000ff0600720c */ /* 0x000fc80003f26270 */
[----:B------:R-:W0:Y:S03]  /*0440*/  F2I.FTZ.U32.TRUNC.NTZ R9, R9 ;  /* 0x0000000900097305 */ /* 0x000e26000021f000 */
[----:B------:R-:W-:-:S05]  /*0450*/  @P0 IADD3 R8, PT, PT, R8, 0x1, RZ ;  /* 0x0000000108080810 */ /* 0x000fca0007ffe0ff */
[----:B------:R-:W-:-:S05]  /*0460*/  IMAD.MOV.U32 R6, RZ, RZ, R8 ;  /* 0x000000ffff067224 */ /* 0x000fca00078e0008 */
[----:B------:R-:W-:Y:S02]  /*0470*/  @!P1 IADD3 R6, PT, PT, -R6, RZ, RZ ;  /* 0x000000ff06069210 */ /* 0x000fe40007ffe1ff */
[----:B------:R-:W-:Y:S01]  /*0480*/  @!P2 LOP3.LUT R6, RZ, R4, RZ, 0x33, !PT ;  /* 0x00000004ff06a212 */ /* 0x000fe200078e33ff */
[----:B0-----:R-:W-:-:S03]  /*0490*/  IMAD.MOV R10, RZ, RZ, -R9 ;  /* 0x000000ffff0a7224 */ /* 0x001fc600078e0a09 */
[----:B------:R-:W-:-:S05]  /*04a0*/  IADD3 R8, PT, PT, -R6, RZ, RZ ;  /* 0x000000ff06087210 */ /* 0x000fca0007ffe1ff */
[----:B------:R-:W-:Y:S02]  /*04b0*/  IMAD R13, R4, R8, R11 ;  /* 0x00000008040d7224 */ /* 0x000fe400078e020b */
[----:B------:R-:W-:Y:S02]  /*04c0*/  IMAD R11, R10, R7, RZ ;  /* 0x000000070a0b7224 */ /* 0x000fe400078e02ff */
[----:B------:R-:W-:Y:S01]  /*04d0*/  IMAD.MOV.U32 R8, RZ, RZ, RZ ;  /* 0x000000ffff087224 */ /* 0x000fe200078e00ff */
[----:B------:R-:W-:-:S03]  /*04e0*/  IABS R4, R13 ;  /* 0x0000000d00047213 */ /* 0x000fc60000000000 */
[----:B------:R-:W-:Y:S01]  /*04f0*/  IMAD.HI.U32 R8, R9, R11, R8 ;  /* 0x0000000b09087227 */ /* 0x000fe200078e0008 */
[----:B------:R-:W-:-:S05]  /*0500*/  LOP3.LUT R11, RZ, R2, RZ, 0x33, !PT ;  /* 0x00000002ff0b7212 */ /* 0x000fca00078e33ff */
[----:B------:R-:W-:-:S05]  /*0510*/  IMAD.HI.U32 R8, R8, R4, RZ ;  /* 0x0000000408087227 */ /* 0x000fca00078e00ff */
[----:B------:R-:W-:-:S05]  /*0520*/  IADD3 R9, PT, PT, -R8, RZ, RZ ;  /* 0x000000ff08097210 */ /* 0x000fca0007ffe1ff */
[----:B------:R-:W-:Y:S01]  /*0530*/  IMAD R4, R7, R9, R4 ;  /* 0x0000000907047224 */ /* 0x000fe200078e0204 */
[----:B------:R-:W-:-:S04]  /*0540*/  LOP3.LUT R9, R13, R2, RZ, 0x3c, !PT ;  /* 0x000000020d097212 */ /* 0x000fc800078e3cff */
[----:B------:R-:W-:Y:S02]  /*0550*/  ISETP.GT.U32.AND P2, PT, R7, R4, PT ;  /* 0x000000040700720c */ /* 0x000fe40003f44070 */
[----:B------:R-:W-:-:S11]  /*0560*/  ISETP.GE.AND P0, PT, R9, RZ, PT ;  /* 0x000000ff0900720c */ /* 0x000fd60003f06270 */
[----:B------:R-:W-:Y:S01]  /*0570*/  @!P2 IMAD.IADD R4, R4, 0x1, -R7 ;  /* 0x000000010404a824 */ /* 0x000fe200078e0a07 */
[----:B------:R-:W-:-:S04]  /*0580*/  @!P2 IADD3 R8, PT, PT, R8, 0x1, RZ ;  /* 0x000000010808a810 */ /* 0x000fc80007ffe0ff */
[----:B------:R-:W-:-:S13]  /*0590*/  ISETP.GE.U32.AND P1, PT, R4, R7, PT ;  /* 0x000000070400720c */ /* 0x000fda0003f26070 */
[----:B------:R-:W-:Y:S01]  /*05a0*/  @P1 VIADD R8, R8, 0x1 ;  /* 0x0000000108081836 */ /* 0x000fe20000000000 */
[----:B------:R-:W-:-:S04]  /*05b0*/  ISETP.NE.AND P1, PT, R2, RZ, PT ;  /* 0x000000ff0200720c */ /* 0x000fc80003f25270 */
[----:B------:R-:W-:-:S04]  /*05c0*/  @!P0 IADD3 R8, PT, PT, -R8, RZ, RZ ;  /* 0x000000ff08088210 */ /* 0x000fc80007ffe1ff */
[----:B------:R-:W-:-:S04]  /*05d0*/  SEL R15, R11, R8, !P1 ;  /* 0x000000080b0f7207 */ /* 0x000fc80004800000 */
[----:B------:R-:W-:-:S13]  /*05e0*/  ISETP.GE.AND P0, PT, R15, UR7, PT ;  /* 0x000000070f007c0c */ /* 0x000fda000bf06270 */
[----:B------:R-:W-:Y:S05]  /*05f0*/  @P0 EXIT ;  /* 0x000000000000094d */ /* 0x000fea0003800000 */
[----:B------:R-:W0:Y:S01]  /*0600*/  LDC.64 R8, c[0x0][0x390] ;  /* 0x0000e400ff087b82 */ /* 0x000e220000000a00 */
[----:B------:R-:W1:Y:S01]  /*0610*/  LDCU.64 UR6, c[0x0][0x358] ;  /* 0x00006b00ff0677ac */ /* 0x000e620008000a00 */
[----:B------:R-:W2:Y:S01]  /*0620*/  LDCU UR4, c[0x0][0x3a4] ;  /* 0x00007480ff0477ac */ /* 0x000ea20008000800 */
[----:B0-----:R-:W-:-:S05]  /*0630*/  IMAD.WIDE R8, R15, 0x4, R8 ;  /* 0x000000040f087825 */ /* 0x001fca00078e0208 */
[----:B-1----:R-:W2:Y:S02]  /*0640*/  LDG.E.CONSTANT R10, desc[UR6][R8.64] ;  /* 0x00000006080a7981 */ /* 0x002ea4000c1e9900 */
[----:B--2---:R-:W-:-:S13]  /*0650*/  ISETP.GE.AND P0, PT, R10, UR4, PT ;  /* 0x000000040a007c0c */ /* 0x004fda000bf06270 */
[----:B------:R-:W-:Y:S05]  /*0660*/  @P0 BRA `(.L_x_66) ;  /* 0x0000000000400947 */ /* 0x000fea0003800000 */
[----:B------:R-:W-:Y:S01]  /*0670*/  ISETP.GE.AND P2, PT, R13, RZ, PT ;  /* 0x000000ff0d00720c */ /* 0x000fe20003f46270 */
[----:B------:R-:W0:Y:S01]  /*0680*/  LDC.64 R8, c[0x0][0x380] ;  /* 0x0000e000ff087b82 */ /* 0x000e220000000a00 */
[----:B------:R-:W-:Y:S01]  /*0690*/  ISETP.GT.U32.AND P0, PT, R7, R4, PT ;  /* 0x000000040700720c */ /* 0x000fe20003f04070 */
[----:B------:R-:W-:Y:S02]  /*06a0*/  IMAD.IADD R7, R4, 0x1, -R7 ;  /* 0x0000000104077824 */ /* 0x000fe400078e0a07 */
[----:B------:R-:W-:-:S03]  /*06b0*/  IMAD R5, R5, UR5, R6 ;  /* 0x0000000505057c24 */ /* 0x000fc6000f8e0206 */
[----:B------:R-:W-:-:S05]  /*06c0*/  SEL R4, R7, R4, !P0 ;  /* 0x0000000407047207 */ /* 0x000fca0004000000 */
[----:B------:R-:W-:-:S04]  /*06d0*/  @!P2 IADD3 R4, PT, PT, -R4, RZ, RZ ;  /* 0x000000ff0404a210 */ /* 0x000fc80007ffe1ff */
[----:B------:R-:W-:-:S05]  /*06e0*/  SEL R11, R11, R4, !P1 ;  /* 0x000000040b0b7207 */ /* 0x000fca0004800000 */
[----:B------:R-:W-:-:S04]  /*06f0*/  IMAD R2, R5, R2, R11 ;  /* 0x0000000205027224 */ /* 0x000fc800078e020b */
[----:B------:R-:W-:-:S04]  /*0700*/  IMAD R3, R3, R10, R2 ;  /* 0x0000000a03037224 */ /* 0x000fc800078e0202 */
[----:B0-----:R-:W-:Y:S02]  /*0710*/  IMAD.WIDE R8, R3, 0x2, R8 ;  /* 0x0000000203087825 */ /* 0x001fe400078e0208 */
[----:B------:R-:W0:Y:S04]  /*0720*/  LDC.64 R2, c[0x0][0x388] ;  /* 0x0000e200ff027b82 */ /* 0x000e280000000a00 */
[----:B------:R-:W2:Y:S01]  /*0730*/  LDG.E.U16.CONSTANT R9, desc[UR6][R8.64] ;  /* 0x0000000608097981 */ /* 0x000ea2000c1e9500 */
[----:B0-----:R-:W-:-:S05]  /*0740*/  IMAD.WIDE R2, R0, 0x2, R2 ;  /* 0x0000000200027825 */ /* 0x001fca00078e0202 */
[----:B--2---:R-:W-:Y:S01]  /*0750*/  STG.E.U16 desc[UR6][R2.64], R9 ;  /* 0x0000000902007986 */ /* 0x004fe2000c101506 */
[----:B------:R-:W-:Y:S05]  /*0760*/  EXIT ;  /* 0x000000000000794d */ /* 0x000fea0003800000 */
.L_x_66:
[----:B------:R-:W0:Y:S02]  /*0770*/  LDC.64 R2, c[0x0][0x388] ;  /* 0x0000e200ff027b82 */ /* 0x000e240000000a00 */
[----:B0-----:R-:W-:-:S05]  /*0780*/  IMAD.WIDE R2, R0, 0x2, R2 ;  /* 0x0000000200027825 */ /* 0x001fca00078e0202 */
[----:B------:R-:W-:Y:S01]  /*0790*/  STG.E.U16 desc[UR6][R2.64], RZ ;  /* 0x000000ff02007986 */ /* 0x000fe2000c101506 */
[----:B------:R-:W-:Y:S05]  /*07a0*/  EXIT ;  /* 0x000000000000794d */ /* 0x000fea0003800000 */
.L_x_67:
        /* <DEDUP_REMOVED lines=13> */
.L_x_77:


//--------------------- .text.eagle3_fuse_layers_f32 --------------------------
	.section	.text.eagle3_fuse_layers_f32,"ax",@progbits
	.align	128
        .global         eagle3_fuse_layers_f32
        .type           eagle3_fuse_layers_f32,@function
        .size           eagle3_fuse_layers_f32,(.L_x_78 - eagle3_fuse_layers_f32)
        .other          eagle3_fuse_layers_f32,@"STO_CUDA_ENTRY STV_DEFAULT"
eagle3_fuse_layers_f32:
.text.eagle3_fuse_layers_f32:
        /* <DEDUP_REMOVED lines=115> */
[----:B------:R-:W2:Y:S01]  /*0730*/  LDG.E.CONSTANT R9, desc[UR6][R8.64] ;  /* 0x0000000608097981 */ /* 0x000ea2000c1e9900 */
[----:B0-----:R-:W-:-:S05]  /*0740*/  IMAD.WIDE R2, R0, 0x4, R2 ;  /* 0x0000000400027825 */ /* 0x001fca00078e0202 */
[----:B--2---:R-:W-:Y:S01]  /*0750*/  STG.E desc[UR6][R2.64], R9 ;  /* 0x0000000902007986 */ /* 0x004fe2000c101906 */
[----:B------:R-:W-:Y:S05]  /*0760*/  EXIT ;  /* 0x000000000000794d */ /* 0x000fea0003800000 */
.L_x_68:
[----:B------:R-:W0:Y:S02]  /*0770*/  LDC.64 R2, c[0x0][0x388] ;  /* 0x0000e200ff027b82 */ /* 0x000e240000000a00 */
[----:B0-----:R-:W-:-:S05]  /*0780*/  IMAD.WIDE R2, R0, 0x4, R2 ;  /* 0x0000000400027825 */ /* 0x001fca00078e0202 */
[----:B------:R-:W-:Y:S01]  /*0790*/  STG.E desc[UR6][R2.64], RZ ;  /* 0x000000ff02007986 */ /* 0x000fe2000c101906 */
[----:B------:R-:W-:Y:S05]  /*07a0*/  EXIT ;  /* 0x000000000000794d */ /* 0x000fea0003800000 */
.L_x_69:
        /* <DEDUP_REMOVED lines=13> */
.L_x_78:


//--------------------- .nv.shared.eagle3_verify_draft_f32 --------------------------
	.section	.nv.shared.eagle3_verify_draft_f32,"aw",@nobits
	.sectionflags	@""
	.align	16
	.zero		1024


//--------------------- .nv.shared.reserved.0     --------------------------
	.section	.nv.shared.reserved.0,"aw",@nobits
	.weak		__nv_reservedSMEM_offset_0_alias
	.size		__nv_reservedSMEM_offset_0_alias, 0, 64
	.other		__nv_reservedSMEM_offset_0_alias,@"STO_CUDA_RESERVED_SHARED STV_DEFAULT"
__nv_reservedSMEM_offset_0_alias:
	.zero		0
	.zero		64


//--------------------- .nv.shared.eagle3_select_draft_length_f32 --------------------------
	.section	.nv.shared.eagle3_select_draft_length_f32,"aw",@nobits
	.sectionflags	@""
	.align	16
	.zero		1024


//--------------------- .nv.shared.eagle3_predict_confidence_f16 --------------------------
	.section	.nv.shared.eagle3_predict_confidence_f16,"aw",@nobits
	.sectionflags	@""
	.align	16
	.zero		1024


//--------------------- .nv.shared.eagle3_predict_confidence_f32 --------------------------
	.section	.nv.shared.eagle3_predict_confidence_f32,"aw",@nobits
	.sectionflags	@""
	.align	16
	.zero		1024


//--------------------- .nv.shared.eagle3_fuse_layers_f16 --------------------------
	.section	.nv.shared.eagle3_fuse_layers_f16,"aw",@nobits
	.sectionflags	@""
	.align	16
	.zero		1024


//--------------------- .nv.shared.eagle3_fuse_layers_f32 --------------------------
	.section	.nv.shared.eagle3_fuse_layers_f32,"aw",@nobits
	.sectionflags	@""
	.align	16
	.zero		1024


//--------------------- .nv.constant0.eagle3_verify_draft_f32 --------------------------
	.section	.nv.constant0.eagle3_verify_draft_f32,"a",@progbits
	.sectionflags	@""
	.align	4
.nv.constant0.eagle3_verify_draft_f32:
	.zero		948


//--------------------- .nv.constant0.eagle3_select_draft_length_f32 --------------------------
	.section	.nv.constant0.eagle3_select_draft_length_f32,"a",@progbits
	.sectionflags	@""
	.align	4
.nv.constant0.eagle3_select_draft_length_f32:
	.zero		932


//--------------------- .nv.constant0.eagle3_predict_confidence_f16 --------------------------
	.section	.nv.constant0.eagle3_predict_confidence_f16,"a",@progbits
	.sectionflags	@""
	.align	4
.nv.constant0.eagle3_predict_confidence_f16:
	.zero		936


//--------------------- .nv.constant0.eagle3_predict_confidence_f32 --------------------------
	.section	.nv.constant0.eagle3_predict_confidence_f32,"a",@progbits
	.sectionflags	@""
	.align	4
.nv.constant0.eagle3_predict_confidence_f32:
	.zero		936


//--------------------- .nv.constant0.eagle3_fuse_layers_f16 --------------------------
	.section	.nv.constant0.eagle3_fuse_layers_f16,"a",@progbits
	.sectionflags	@""
	.align	4
.nv.constant0.eagle3_fuse_layers_f16:
	.zero		940


//--------------------- .nv.constant0.eagle3_fuse_layers_f32 --------------------------
	.section	.nv.constant0.eagle3_fuse_layers_f32,"a",@progbits
	.sectionflags	@""
	.align	4
.nv.constant0.eagle3_fuse_layers_f32:
	.zero		940


//--------------------- SYMBOLS --------------------------

	.type		.nv.reservedSmem.offset0,@object
	.size		.nv.reservedSmem.offset0,0x4
	.type		.nv.reservedSmem.cap,@object
	.size		.nv.reservedSmem.cap,0x4
